//
// Generated by NVIDIA NVVM Compiler
//
// Compiler Build ID: CL-36424714
// Cuda compilation tools, release 13.0, V13.0.88
// Based on NVVM 20.0.0
//

.version 9.0
.target sm_100
.address_size 64

	// .globl	default_function_kernel_1
// _ZZ25default_function_kernel_1E11ph_3_shared has been demoted

.visible .entry default_function_kernel_1(
	.param .u64 .ptr .align 1 default_function_kernel_1_param_0,
	.param .u64 .ptr .align 1 default_function_kernel_1_param_1,
	.param .u64 .ptr .align 1 default_function_kernel_1_param_2
)
.maxntid 20
{
	.reg .b16 	%rs<8>;
	.reg .b32 	%r<52>;
	.reg .b32 	%f<131>;
	.reg .b64 	%rd<89>;
	// demoted variable
	.shared .align 4 .b8 _ZZ25default_function_kernel_1E11ph_3_shared[160];
	ld.param.u64 	%rd1, [default_function_kernel_1_param_0];
	ld.param.u64 	%rd2, [default_function_kernel_1_param_1];
	ld.param.u64 	%rd3, [default_function_kernel_1_param_2];
	cvta.to.global.u64 	%rd4, %rd3;
	cvta.to.global.u64 	%rd5, %rd2;
	mov.u32 	%r1, %tid.x;
	cvt.u16.u32 	%rs1, %r1;
	mul.lo.s16 	%rs2, %rs1, 52;
	shr.u16 	%rs3, %rs2, 8;
	mul.lo.s16 	%rs4, %rs3, 5;
	sub.s16 	%rs5, %rs1, %rs4;
	cvt.u32.u16 	%r2, %rs5;
	and.b32  	%r3, %r2, 255;
	mad.lo.s16 	%rs6, %rs3, 25, %rs5;
	mov.u32 	%r4, %ctaid.x;
	mad.lo.s32 	%r5, %r4, 20, %r1;
	sub.s32 	%r6, %r5, %r3;
	bar.sync 	0;
	cvt.u32.u16 	%r7, %rs6;
	and.b32  	%r8, %r7, 255;
	mul.wide.u32 	%rd6, %r8, 4;
	add.s64 	%rd7, %rd4, %rd6;
	ld.global.nc.f32 	%f1, [%rd7];
	shl.b32 	%r9, %r1, 2;
	mov.u32 	%r10, _ZZ25default_function_kernel_1E11ph_3_shared;
	add.s32 	%r11, %r10, %r9;
	st.shared.f32 	[%r11], %f1;
	ld.global.nc.f32 	%f2, [%rd7+400];
	st.shared.f32 	[%r11+80], %f2;
	bar.sync 	0;
	mul.wide.u32 	%rd8, %r6, 4;
	add.s64 	%rd9, %rd5, %rd8;
	ld.global.nc.f32 	%f3, [%rd9];
	and.b16  	%rs7, %rs5, 255;
	mul.wide.u16 	%r12, %rs7, 4;
	add.s32 	%r13, %r10, %r12;
	ld.shared.f32 	%f4, [%r13];
	fma.rn.f32 	%f5, %f3, %f4, 0f00000000;
	ld.global.nc.f32 	%f6, [%rd9+640];
	ld.shared.f32 	%f7, [%r13+80];
	fma.rn.f32 	%f8, %f6, %f7, 0f00000000;
	add.s32 	%r14, %r6, 40;
	mul.wide.u32 	%rd10, %r14, 4;
	add.s64 	%rd11, %rd5, %rd10;
	ld.global.nc.f32 	%f9, [%rd11];
	ld.shared.f32 	%f10, [%r13+20];
	fma.rn.f32 	%f11, %f9, %f10, 0f00000000;
	add.s32 	%r15, %r6, 200;
	mul.wide.u32 	%rd12, %r15, 4;
	add.s64 	%rd13, %rd5, %rd12;
	ld.global.nc.f32 	%f12, [%rd13];
	ld.shared.f32 	%f13, [%r13+100];
	fma.rn.f32 	%f14, %f12, %f13, 0f00000000;
	add.s32 	%r16, %r6, 80;
	mul.wide.u32 	%rd14, %r16, 4;
	add.s64 	%rd15, %rd5, %rd14;
	ld.global.nc.f32 	%f15, [%rd15];
	ld.shared.f32 	%f16, [%r13+40];
	fma.rn.f32 	%f17, %f15, %f16, 0f00000000;
	add.s32 	%r17, %r6, 240;
	mul.wide.u32 	%rd16, %r17, 4;
	add.s64 	%rd17, %rd5, %rd16;
	ld.global.nc.f32 	%f18, [%rd17];
	ld.shared.f32 	%f19, [%r13+120];
	fma.rn.f32 	%f20, %f18, %f19, 0f00000000;
	add.s32 	%r18, %r6, 120;
	mul.wide.u32 	%rd18, %r18, 4;
	add.s64 	%rd19, %rd5, %rd18;
	ld.global.nc.f32 	%f21, [%rd19];
	ld.shared.f32 	%f22, [%r13+60];
	fma.rn.f32 	%f23, %f21, %f22, 0f00000000;
	add.s32 	%r19, %r6, 280;
	mul.wide.u32 	%rd20, %r19, 4;
	add.s64 	%rd21, %rd5, %rd20;
	ld.global.nc.f32 	%f24, [%rd21];
	ld.shared.f32 	%f25, [%r13+140];
	fma.rn.f32 	%f26, %f24, %f25, 0f00000000;
	bar.sync 	0;
	ld.global.nc.f32 	%f27, [%rd7+20];
	st.shared.f32 	[%r11], %f27;
	ld.global.nc.f32 	%f28, [%rd7+420];
	st.shared.f32 	[%r11+80], %f28;
	bar.sync 	0;
	add.s32 	%r20, %r6, 1;
	mul.wide.u32 	%rd22, %r20, 4;
	add.s64 	%rd23, %rd5, %rd22;
	ld.global.nc.f32 	%f29, [%rd23];
	ld.shared.f32 	%f30, [%r13];
	fma.rn.f32 	%f31, %f29, %f30, %f5;
	add.s32 	%r21, %r6, 161;
	mul.wide.u32 	%rd24, %r21, 4;
	add.s64 	%rd25, %rd5, %rd24;
	ld.global.nc.f32 	%f32, [%rd25];
	ld.shared.f32 	%f33, [%r13+80];
	fma.rn.f32 	%f34, %f32, %f33, %f8;
	add.s32 	%r22, %r6, 41;
	mul.wide.u32 	%rd26, %r22, 4;
	add.s64 	%rd27, %rd5, %rd26;
	ld.global.nc.f32 	%f35, [%rd27];
	ld.shared.f32 	%f36, [%r13+20];
	fma.rn.f32 	%f37, %f35, %f36, %f11;
	add.s32 	%r23, %r6, 201;
	mul.wide.u32 	%rd28, %r23, 4;
	add.s64 	%rd29, %rd5, %rd28;
	ld.global.nc.f32 	%f38, [%rd29];
	ld.shared.f32 	%f39, [%r13+100];
	fma.rn.f32 	%f40, %f38, %f39, %f14;
	add.s32 	%r24, %r6, 81;
	mul.wide.u32 	%rd30, %r24, 4;
	add.s64 	%rd31, %rd5, %rd30;
	ld.global.nc.f32 	%f41, [%rd31];
	ld.shared.f32 	%f42, [%r13+40];
	fma.rn.f32 	%f43, %f41, %f42, %f17;
	add.s32 	%r25, %r6, 241;
	mul.wide.u32 	%rd32, %r25, 4;
	add.s64 	%rd33, %rd5, %rd32;
	ld.global.nc.f32 	%f44, [%rd33];
	ld.shared.f32 	%f45, [%r13+120];
	fma.rn.f32 	%f46, %f44, %f45, %f20;
	add.s32 	%r26, %r6, 121;
	mul.wide.u32 	%rd34, %r26, 4;
	add.s64 	%rd35, %rd5, %rd34;
	ld.global.nc.f32 	%f47, [%rd35];
	ld.shared.f32 	%f48, [%r13+60];
	fma.rn.f32 	%f49, %f47, %f48, %f23;
	add.s32 	%r27, %r6, 281;
	mul.wide.u32 	%rd36, %r27, 4;
	add.s64 	%rd37, %rd5, %rd36;
	ld.global.nc.f32 	%f50, [%rd37];
	ld.shared.f32 	%f51, [%r13+140];
	fma.rn.f32 	%f52, %f50, %f51, %f26;
	bar.sync 	0;
	ld.global.nc.f32 	%f53, [%rd7+40];
	st.shared.f32 	[%r11], %f53;
	ld.global.nc.f32 	%f54, [%rd7+440];
	st.shared.f32 	[%r11+80], %f54;
	bar.sync 	0;
	add.s32 	%r28, %r6, 2;
	mul.wide.u32 	%rd38, %r28, 4;
	add.s64 	%rd39, %rd5, %rd38;
	ld.global.nc.f32 	%f55, [%rd39];
	ld.shared.f32 	%f56, [%r13];
	fma.rn.f32 	%f57, %f55, %f56, %f31;
	add.s32 	%r29, %r6, 162;
	mul.wide.u32 	%rd40, %r29, 4;
	add.s64 	%rd41, %rd5, %rd40;
	ld.global.nc.f32 	%f58, [%rd41];
	ld.shared.f32 	%f59, [%r13+80];
	fma.rn.f32 	%f60, %f58, %f59, %f34;
	add.s32 	%r30, %r6, 42;
	mul.wide.u32 	%rd42, %r30, 4;
	add.s64 	%rd43, %rd5, %rd42;
	ld.global.nc.f32 	%f61, [%rd43];
	ld.shared.f32 	%f62, [%r13+20];
	fma.rn.f32 	%f63, %f61, %f62, %f37;
	add.s32 	%r31, %r6, 202;
	mul.wide.u32 	%rd44, %r31, 4;
	add.s64 	%rd45, %rd5, %rd44;
	ld.global.nc.f32 	%f64, [%rd45];
	ld.shared.f32 	%f65, [%r13+100];
	fma.rn.f32 	%f66, %f64, %f65, %f40;
	add.s32 	%r32, %r6, 82;
	mul.wide.u32 	%rd46, %r32, 4;
	add.s64 	%rd47, %rd5, %rd46;
	ld.global.nc.f32 	%f67, [%rd47];
	ld.shared.f32 	%f68, [%r13+40];
	fma.rn.f32 	%f69, %f67, %f68, %f43;
	add.s32 	%r33, %r6, 242;
	mul.wide.u32 	%rd48, %r33, 4;
	add.s64 	%rd49, %rd5, %rd48;
	ld.global.nc.f32 	%f70, [%rd49];
	ld.shared.f32 	%f71, [%r13+120];
	fma.rn.f32 	%f72, %f70, %f71, %f46;
	add.s32 	%r34, %r6, 122;
	mul.wide.u32 	%rd50, %r34, 4;
	add.s64 	%rd51, %rd5, %rd50;
	ld.global.nc.f32 	%f73, [%rd51];
	ld.shared.f32 	%f74, [%r13+60];
	fma.rn.f32 	%f75, %f73, %f74, %f49;
	add.s32 	%r35, %r6, 282;
	mul.wide.u32 	%rd52, %r35, 4;
	add.s64 	%rd53, %rd5, %rd52;
	ld.global.nc.f32 	%f76, [%rd53];
	ld.shared.f32 	%f77, [%r13+140];
	fma.rn.f32 	%f78, %f76, %f77, %f52;
	bar.sync 	0;
	ld.global.nc.f32 	%f79, [%rd7+60];
	st.shared.f32 	[%r11], %f79;
	ld.global.nc.f32 	%f80, [%rd7+460];
	st.shared.f32 	[%r11+80], %f80;
	bar.sync 	0;
	add.s32 	%r36, %r6, 3;
	mul.wide.u32 	%rd54, %r36, 4;
	add.s64 	%rd55, %rd5, %rd54;
	ld.global.nc.f32 	%f81, [%rd55];
	ld.shared.f32 	%f82, [%r13];
	fma.rn.f32 	%f83, %f81, %f82, %f57;
	add.s32 	%r37, %r6, 163;
	mul.wide.u32 	%rd56, %r37, 4;
	add.s64 	%rd57, %rd5, %rd56;
	ld.global.nc.f32 	%f84, [%rd57];
	ld.shared.f32 	%f85, [%r13+80];
	fma.rn.f32 	%f86, %f84, %f85, %f60;
	add.s32 	%r38, %r6, 43;
	mul.wide.u32 	%rd58, %r38, 4;
	add.s64 	%rd59, %rd5, %rd58;
	ld.global.nc.f32 	%f87, [%rd59];
	ld.shared.f32 	%f88, [%r13+20];
	fma.rn.f32 	%f89, %f87, %f88, %f63;
	add.s32 	%r39, %r6, 203;
	mul.wide.u32 	%rd60, %r39, 4;
	add.s64 	%rd61, %rd5, %rd60;
	ld.global.nc.f32 	%f90, [%rd61];
	ld.shared.f32 	%f91, [%r13+100];
	fma.rn.f32 	%f92, %f90, %f91, %f66;
	add.s32 	%r40, %r6, 83;
	mul.wide.u32 	%rd62, %r40, 4;
	add.s64 	%rd63, %rd5, %rd62;
	ld.global.nc.f32 	%f93, [%rd63];
	ld.shared.f32 	%f94, [%r13+40];
	fma.rn.f32 	%f95, %f93, %f94, %f69;
	add.s32 	%r41, %r6, 243;
	mul.wide.u32 	%rd64, %r41, 4;
	add.s64 	%rd65, %rd5, %rd64;
	ld.global.nc.f32 	%f96, [%rd65];
	ld.shared.f32 	%f97, [%r13+120];
	fma.rn.f32 	%f98, %f96, %f97, %f72;
	add.s32 	%r42, %r6, 123;
	mul.wide.u32 	%rd66, %r42, 4;
	add.s64 	%rd67, %rd5, %rd66;
	ld.global.nc.f32 	%f99, [%rd67];
	ld.shared.f32 	%f100, [%r13+60];
	fma.rn.f32 	%f101, %f99, %f100, %f75;
	add.s32 	%r43, %r6, 283;
	mul.wide.u32 	%rd68, %r43, 4;
	add.s64 	%rd69, %rd5, %rd68;
	ld.global.nc.f32 	%f102, [%rd69];
	ld.shared.f32 	%f103, [%r13+140];
	fma.rn.f32 	%f104, %f102, %f103, %f78;
	bar.sync 	0;
	ld.global.nc.f32 	%f105, [%rd7+80];
	st.shared.f32 	[%r11], %f105;
	ld.global.nc.f32 	%f106, [%rd7+480];
	st.shared.f32 	[%r11+80], %f106;
	bar.sync 	0;
	add.s32 	%r44, %r6, 4;
	mul.wide.u32 	%rd70, %r44, 4;
	add.s64 	%rd71, %rd5, %rd70;
	ld.global.nc.f32 	%f107, [%rd71];
	ld.shared.f32 	%f108, [%r13];
	fma.rn.f32 	%f109, %f107, %f108, %f83;
	add.s32 	%r45, %r6, 164;
	mul.wide.u32 	%rd72, %r45, 4;
	add.s64 	%rd73, %rd5, %rd72;
	ld.global.nc.f32 	%f110, [%rd73];
	ld.shared.f32 	%f111, [%r13+80];
	fma.rn.f32 	%f112, %f110, %f111, %f86;
	add.s32 	%r46, %r6, 44;
	mul.wide.u32 	%rd74, %r46, 4;
	add.s64 	%rd75, %rd5, %rd74;
	ld.global.nc.f32 	%f113, [%rd75];
	ld.shared.f32 	%f114, [%r13+20];
	fma.rn.f32 	%f115, %f113, %f114, %f89;
	add.s32 	%r47, %r6, 204;
	mul.wide.u32 	%rd76, %r47, 4;
	add.s64 	%rd77, %rd5, %rd76;
	ld.global.nc.f32 	%f116, [%rd77];
	ld.shared.f32 	%f117, [%r13+100];
	fma.rn.f32 	%f118, %f116, %f117, %f92;
	add.s32 	%r48, %r6, 84;
	mul.wide.u32 	%rd78, %r48, 4;
	add.s64 	%rd79, %rd5, %rd78;
	ld.global.nc.f32 	%f119, [%rd79];
	ld.shared.f32 	%f120, [%r13+40];
	fma.rn.f32 	%f121, %f119, %f120, %f95;
	add.s32 	%r49, %r6, 244;
	mul.wide.u32 	%rd80, %r49, 4;
	add.s64 	%rd81, %rd5, %rd80;
	ld.global.nc.f32 	%f122, [%rd81];
	ld.shared.f32 	%f123, [%r13+120];
	fma.rn.f32 	%f124, %f122, %f123, %f98;
	add.s32 	%r50, %r6, 124;
	mul.wide.u32 	%rd82, %r50, 4;
	add.s64 	%rd83, %rd5, %rd82;
	ld.global.nc.f32 	%f125, [%rd83];
	ld.shared.f32 	%f126, [%r13+60];
	fma.rn.f32 	%f127, %f125, %f126, %f101;
	add.s32 	%r51, %r6, 284;
	mul.wide.u32 	%rd84, %r51, 4;
	add.s64 	%rd85, %rd5, %rd84;
	ld.global.nc.f32 	%f128, [%rd85];
	ld.shared.f32 	%f129, [%r13+140];
	fma.rn.f32 	%f130, %f128, %f129, %f104;
	cvta.to.global.u64 	%rd86, %rd1;
	mul.wide.u32 	%rd87, %r5, 4;
	add.s64 	%rd88, %rd86, %rd87;
	st.global.f32 	[%rd88], %f109;
	st.global.f32 	[%rd88+640], %f112;
	st.global.f32 	[%rd88+160], %f115;
	st.global.f32 	[%rd88+800], %f118;
	st.global.f32 	[%rd88+320], %f121;
	st.global.f32 	[%rd88+960], %f124;
	st.global.f32 	[%rd88+480], %f127;
	st.global.f32 	[%rd88+1120], %f130;
	ret;

}
	// .globl	default_function_kernel
.visible .entry default_function_kernel(
	.param .u64 .ptr .align 1 default_function_kernel_param_0,
	.param .u64 .ptr .align 1 default_function_kernel_param_1
)
.maxntid 64
{
	.reg .pred 	%p<7>;
	.reg .b32 	%r<12>;
	.reg .b32 	%f<39>;
	.reg .b64 	%rd<9>;

	ld.param.u64 	%rd1, [default_function_kernel_param_0];
	ld.param.u64 	%rd2, [default_function_kernel_param_1];
	cvta.to.global.u64 	%rd3, %rd2;
	mov.u32 	%r4, %ctaid.x;
	shl.b32 	%r5, %r4, 6;
	mov.u32 	%r6, %tid.x;
	or.b32  	%r1, %r5, %r6;
	mul.wide.u32 	%rd4, %r1, 4;
	add.s64 	%rd5, %rd3, %rd4;
	ld.global.nc.f32 	%f5, [%rd5];
	mov.f32 	%f6, 0f3F800000;
	sub.rn.f32 	%f7, %f5, %f6;
	mov.b32 	%r2, %f7;
	setp.gt.u32 	%p1, %r2, 1258291200;
	fma.rn.f32 	%f8, %f5, %f5, 0fBF800000;
	rsqrt.approx.ftz.f32 	%f9, %f8;
	mul.f32 	%f10, %f8, %f9;
	mul.f32 	%f11, %f9, 0f3F000000;
	neg.f32 	%f12, %f10;
	fma.rn.f32 	%f13, %f12, %f10, %f8;
	fma.rn.f32 	%f14, %f13, %f11, %f10;
	setp.eq.f32 	%p2, %f8, 0f00000000;
	selp.f32 	%f15, 0f00000000, %f14, %p2;
	selp.f32 	%f16, 0fBF800001, %f15, %p1;
	add.f32 	%f1, %f7, %f16;
	add.rz.f32 	%f17, %f1, %f6;
	mov.b32 	%r7, %f17;
	add.s32 	%r8, %r7, -1061158912;
	and.b32  	%r9, %r8, -8388608;
	mov.b32 	%r3, %f1;
	sub.s32 	%r10, %r3, %r9;
	mov.b32 	%f18, %r10;
	sub.s32 	%r11, 1082130432, %r9;
	mov.b32 	%f19, %r11;
	fma.rn.f32 	%f20, %f19, 0f3E800000, 0fBF800000;
	add.f32 	%f21, %f20, %f18;
	cvt.rn.f32.s32 	%f22, %r9;
	mul.f32 	%f23, %f22, 0f34000000;
	fma.rn.f32 	%f24, %f21, 0fBD39BF78, 0f3DD80012;
	fma.rn.f32 	%f25, %f24, %f21, 0fBE0778E0;
	fma.rn.f32 	%f26, %f25, %f21, 0f3E146475;
	fma.rn.f32 	%f27, %f26, %f21, 0fBE2A68DD;
	fma.rn.f32 	%f28, %f27, %f21, 0f3E4CAF9E;
	fma.rn.f32 	%f29, %f28, %f21, 0fBE800042;
	fma.rn.f32 	%f30, %f29, %f21, 0f3EAAAAE6;
	fma.rn.f32 	%f31, %f30, %f21, 0fBF000000;
	mul.f32 	%f32, %f21, %f31;
	fma.rn.f32 	%f33, %f32, %f21, %f21;
	fma.rn.f32 	%f38, %f23, 0f3F317218, %f33;
	setp.lt.u32 	%p3, %r3, 2139095040;
	@%p3 bra 	$L__BB1_2;
	setp.gt.s32 	%p4, %r3, -1082130432;
	fma.rn.f32 	%f34, %f1, 0f7F800000, 0f7F800000;
	selp.f32 	%f35, %f34, %f38, %p4;
	setp.eq.f32 	%p5, %f1, 0f00000000;
	selp.f32 	%f38, 0f80000000, %f35, %p5;
$L__BB1_2:
	setp.gt.u32 	%p6, %r2, 1258291200;
	cvta.to.global.u64 	%rd6, %rd1;
	add.f32 	%f36, %f38, 0f3F317218;
	selp.f32 	%f37, %f36, %f38, %p6;
	add.s64 	%rd8, %rd6, %rd4;
	st.global.f32 	[%rd8], %f37;
	ret;

}
	// .globl	default_function_kernel_2
.visible .entry default_function_kernel_2(
	.param .u64 .ptr .align 1 default_function_kernel_2_param_0,
	.param .u64 .ptr .align 1 default_function_kernel_2_param_1,
	.param .u64 .ptr .align 1 default_function_kernel_2_param_2
)
.maxntid 32
{
	.reg .b32 	%r<5>;
	.reg .b32 	%f<4>;
	.reg .b64 	%rd<11>;

	ld.param.u64 	%rd1, [default_function_kernel_2_param_0];
	ld.param.u64 	%rd2, [default_function_kernel_2_param_1];
	ld.param.u64 	%rd3, [default_function_kernel_2_param_2];
	cvta.to.global.u64 	%rd4, %rd1;
	cvta.to.global.u64 	%rd5, %rd3;
	cvta.to.global.u64 	%rd6, %rd2;
	mov.u32 	%r1, %ctaid.x;
	shl.b32 	%r2, %r1, 5;
	mov.u32 	%r3, %tid.x;
	or.b32  	%r4, %r2, %r3;
	mul.wide.u32 	%rd7, %r4, 4;
	add.s64 	%rd8, %rd6, %rd7;
	ld.global.nc.f32 	%f1, [%rd8];
	add.s64 	%rd9, %rd5, %rd7;
	ld.global.nc.f32 	%f2, [%rd9];
	mul.f32 	%f3, %f1, %f2;
	add.s64 	%rd10, %rd4, %rd7;
	st.global.f32 	[%rd10], %f3;
	ret;

}


// ===== COMPILED SASS (sm_100) =====

	.target	sm_100

	.elftype	@"ET_EXEC"


//--------------------- .note.nv.tkinfo           --------------------------
	.section	.note.nv.tkinfo,"",@"SHT_NOTE"
	.sectionflags	@"SHF_NOTE_NV_TKINFO"
	.tkinfo
        /*0018*/ 	.word	0x00000002
        /*0030*/ 	.string	""
        /*0030*/ 	.string	"ptxas"
        /*0030*/ 	.string	"Cuda compilation tools, release 13.0, V13.0.88"
        /*0030*/ 	.string	"Build cuda_13.0.r13.0/compiler.36424714_0"
        /*0030*/ 	.string	"-arch sm_100 -m 64 "



//--------------------- .note.nv.cuinfo           --------------------------
	.section	.note.nv.cuinfo,"",@"SHT_NOTE"
	.sectionflags	@"SHF_NOTE_NV_CUINFO"
        /*0018*/ 	.short	0x0002
        /*001a*/ 	.short	0x0064
        /*001c*/ 	.short	0x0082
	.zero		2


//--------------------- .nv.info                  --------------------------
	.section	.nv.info,"",@"SHT_CUDA_INFO"
	.align	4


	//----- nvinfo : EIATTR_REGCOUNT
	.align		4
        /*0000*/ 	.byte	0x04, 0x2f
        /*0002*/ 	.short	(.L_1 - .L_0)
	.align		4
.L_0:
        /*0004*/ 	.word	index@(default_function_kernel_1)
        /*0008*/ 	.word	0x00000040


	//----- nvinfo : EIATTR_FRAME_SIZE
	.align		4
.L_1:
        /*000c*/ 	.byte	0x04, 0x11
        /*000e*/ 	.short	(.L_3 - .L_2)
	.align		4
.L_2:
        /*0010*/ 	.word	index@(default_function_kernel_1)
        /*0014*/ 	.word	0x00000000


	//----- nvinfo : EIATTR_REGCOUNT
	.align		4
.L_3:
        /*0018*/ 	.byte	0x04, 0x2f
        /*001a*/ 	.short	(.L_5 - .L_4)
	.align		4
.L_4:
        /*001c*/ 	.word	index@(default_function_kernel)
        /*0020*/ 	.word	0x0000000c


	//----- nvinfo : EIATTR_FRAME_SIZE
	.align		4
.L_5:
        /*0024*/ 	.byte	0x04, 0x11
        /*0026*/ 	.short	(.L_7 - .L_6)
	.align		4
.L_6:
        /*0028*/ 	.word	index@(default_function_kernel)
        /*002c*/ 	.word	0x00000000


	//----- nvinfo : EIATTR_REGCOUNT
	.align		4
.L_7:
        /*0030*/ 	.byte	0x04, 0x2f
        /*0032*/ 	.short	(.L_9 - .L_8)
	.align		4
.L_8:
        /*0034*/ 	.word	index@(default_function_kernel_2)
        /*0038*/ 	.word	0x0000000c


	//----- nvinfo : EIATTR_FRAME_SIZE
	.align		4
.L_9:
        /*003c*/ 	.byte	0x04, 0x11
        /*003e*/ 	.short	(.L_11 - .L_10)
	.align		4
.L_10:
        /*0040*/ 	.word	index@(default_function_kernel_2)
        /*0044*/ 	.word	0x00000000


	//----- nvinfo : EIATTR_MIN_STACK_SIZE
	.align		4
.L_11:
        /*0048*/ 	.byte	0x04, 0x12
        /*004a*/ 	.short	(.L_13 - .L_12)
	.align		4
.L_12:
        /*004c*/ 	.word	index@(default_function_kernel_2)
        /*0050*/ 	.word	0x00000000


	//----- nvinfo : EIATTR_MIN_STACK_SIZE
	.align		4
.L_13:
        /*0054*/ 	.byte	0x04, 0x12
        /*0056*/ 	.short	(.L_15 - .L_14)
	.align		4
.L_14:
        /*0058*/ 	.word	index@(default_function_kernel)
        /*005c*/ 	.word	0x00000000


	//----- nvinfo : EIATTR_MIN_STACK_SIZE
	.align		4
.L_15:
        /*0060*/ 	.byte	0x04, 0x12
        /*0062*/ 	.short	(.L_17 - .L_16)
	.align		4
.L_16:
        /*0064*/ 	.word	index@(default_function_kernel_1)
        /*0068*/ 	.word	0x00000000
.L_17:


//--------------------- .nv.compat                --------------------------
	.section	.nv.compat,"",@"SHT_CUDA_COMPAT_INFO"
	.align	4
        /*0000*/ 	.byte	0x02, 0x09, 0x00, 0x00, 0x02, 0x02, 0x01, 0x00, 0x02, 0x05, 0x05, 0x00, 0x03, 0x07, 0x01, 0x01
        /*0010*/ 	.byte	0x02, 0x03, 0x00, 0x00, 0x02, 0x06, 0x01, 0x00, 0x04, 0x0b, 0x08, 0x00, 0x09, 0x00, 0x00, 0x00
        /*0020*/ 	.byte	0x00, 0x00, 0x00, 0x00


//--------------------- .nv.info.default_function_kernel_2 --------------------------
	.section	.nv.info.default_function_kernel_2,"",@"SHT_CUDA_INFO"
	.sectionflags	@""
	.align	4


	//----- nvinfo : EIATTR_CUDA_API_VERSION
	.align		4
        /*0000*/ 	.byte	0x04, 0x37
        /*0002*/ 	.short	(.L_19 - .L_18)
.L_18:
        /*0004*/ 	.word	0x00000082


	//----- nvinfo : EIATTR_KPARAM_INFO
	.align		4
.L_19:
        /*0008*/ 	.byte	0x04, 0x17
        /*000a*/ 	.short	(.L_21 - .L_20)
.L_20:
        /*000c*/ 	.word	0x00000000
        /*0010*/ 	.short	0x0002
        /*0012*/ 	.short	0x0010
        /*0014*/ 	.byte	0x00, 0xf5, 0x21, 0x00


	//----- nvinfo : EIATTR_KPARAM_INFO
	.align		4
.L_21:
        /*0018*/ 	.byte	0x04, 0x17
        /*001a*/ 	.short	(.L_23 - .L_22)
.L_22:
        /*001c*/ 	.word	0x00000000
        /*0020*/ 	.short	0x0001
        /*0022*/ 	.short	0x0008
        /*0024*/ 	.byte	0x00, 0xf5, 0x21, 0x00


	//----- nvinfo : EIATTR_KPARAM_INFO
	.align		4
.L_23:
        /*0028*/ 	.byte	0x04, 0x17
        /*002a*/ 	.short	(.L_25 - .L_24)
.L_24:
        /*002c*/ 	.word	0x00000000
        /*0030*/ 	.short	0x0000
        /*0032*/ 	.short	0x0000
        /*0034*/ 	.byte	0x00, 0xf5, 0x21, 0x00


	//----- nvinfo : EIATTR_SPARSE_MMA_MASK
	.align		4
.L_25:
        /*0038*/ 	.byte	0x03, 0x50
        /*003a*/ 	.short	0x0000


	//----- nvinfo : EIATTR_MAXREG_COUNT
	.align		4
        /*003c*/ 	.byte	0x03, 0x1b
        /*003e*/ 	.short	0x00ff


	//----- nvinfo : EIATTR_MERCURY_ISA_VERSION
	.align		4
        /*0040*/ 	.byte	0x03, 0x5f
        /*0042*/ 	.short	0x0101


	//----- nvinfo : EIATTR_VRC_CTA_INIT_COUNT
	.align		4
        /*0044*/ 	.byte	0x02, 0x4a
	.zero		1
	.zero		1


	//----- nvinfo : EIATTR_EXIT_INSTR_OFFSETS
	.align		4
        /*0048*/ 	.byte	0x04, 0x1c
        /*004a*/ 	.short	(.L_27 - .L_26)


	//   ....[0]....
.L_26:
        /*004c*/ 	.word	0x00000100


	//----- nvinfo : EIATTR_MAX_THREADS
	.align		4
.L_27:
        /*0050*/ 	.byte	0x04, 0x05
        /*0052*/ 	.short	(.L_29 - .L_28)
.L_28:
        /*0054*/ 	.word	0x00000020
        /*0058*/ 	.word	0x00000001
        /*005c*/ 	.word	0x00000001


	//----- nvinfo : EIATTR_CBANK_PARAM_SIZE
	.align		4
.L_29:
        /*0060*/ 	.byte	0x03, 0x19
        /*0062*/ 	.short	0x0018


	//----- nvinfo : EIATTR_PARAM_CBANK
	.align		4
        /*0064*/ 	.byte	0x04, 0x0a
        /*0066*/ 	.short	(.L_31 - .L_30)
	.align		4
.L_30:
        /*0068*/ 	.word	index@(.nv.constant0.default_function_kernel_2)
        /*006c*/ 	.short	0x0380
        /*006e*/ 	.short	0x0018


	//----- nvinfo : EIATTR_SW_WAR
	.align		4
.L_31:
        /*0070*/ 	.byte	0x04, 0x36
        /*0072*/ 	.short	(.L_33 - .L_32)
.L_32:
        /*0074*/ 	.word	0x00000008
.L_33:


//--------------------- .nv.info.default_function_kernel --------------------------
	.section	.nv.info.default_function_kernel,"",@"SHT_CUDA_INFO"
	.sectionflags	@""
	.align	4


	//----- nvinfo : EIATTR_CUDA_API_VERSION
	.align		4
        /*0000*/ 	.byte	0x04, 0x37
        /*0002*/ 	.short	(.L_35 - .L_34)
.L_34:
        /*0004*/ 	.word	0x00000082


	//----- nvinfo : EIATTR_KPARAM_INFO
	.align		4
.L_35:
        /*0008*/ 	.byte	0x04, 0x17
        /*000a*/ 	.short	(.L_37 - .L_36)
.L_36:
        /*000c*/ 	.word	0x00000000
        /*0010*/ 	.short	0x0001
        /*0012*/ 	.short	0x0008
        /*0014*/ 	.byte	0x00, 0xf5, 0x21, 0x00


	//----- nvinfo : EIATTR_KPARAM_INFO
	.align		4
.L_37:
        /*0018*/ 	.byte	0x04, 0x17
        /*001a*/ 	.short	(.L_39 - .L_38)
.L_38:
        /*001c*/ 	.word	0x00000000
        /*0020*/ 	.short	0x0000
        /*0022*/ 	.short	0x0000
        /*0024*/ 	.byte	0x00, 0xf5, 0x21, 0x00


	//----- nvinfo : EIATTR_SPARSE_MMA_MASK
	.align		4
.L_39:
        /*0028*/ 	.byte	0x03, 0x50
        /*002a*/ 	.short	0x0000


	//----- nvinfo : EIATTR_MAXREG_COUNT
	.align		4
        /*002c*/ 	.byte	0x03, 0x1b
        /*002e*/ 	.short	0x00ff


	//----- nvinfo : EIATTR_MERCURY_ISA_VERSION
	.align		4
        /*0030*/ 	.byte	0x03, 0x5f
        /*0032*/ 	.short	0x0101


	//----- nvinfo : EIATTR_VRC_CTA_INIT_COUNT
	.align		4
        /*0034*/ 	.byte	0x02, 0x4a
	.zero		1
	.zero		1


	//----- nvinfo : EIATTR_EXIT_INSTR_OFFSETS
	.align		4
        /*0038*/ 	.byte	0x04, 0x1c
        /*003a*/ 	.short	(.L_41 - .L_40)


	//   ....[0]....
.L_40:
        /*003c*/ 	.word	0x00000350


	//----- nvinfo : EIATTR_MAX_THREADS
	.align		4
.L_41:
        /*0040*/ 	.byte	0x04, 0x05
        /*0042*/ 	.short	(.L_43 - .L_42)
.L_42:
        /*0044*/ 	.word	0x00000040
        /*0048*/ 	.word	0x00000001
        /*004c*/ 	.word	0x00000001


	//----- nvinfo : EIATTR_CBANK_PARAM_SIZE
	.align		4
.L_43:
        /*0050*/ 	.byte	0x03, 0x19
        /*0052*/ 	.short	0x0010


	//----- nvinfo : EIATTR_PARAM_CBANK
	.align		4
        /*0054*/ 	.byte	0x04, 0x0a
        /*0056*/ 	.short	(.L_45 - .L_44)
	.align		4
.L_44:
        /*0058*/ 	.word	index@(.nv.constant0.default_function_kernel)
        /*005c*/ 	.short	0x0380
        /*005e*/ 	.short	0x0010


	//----- nvinfo : EIATTR_SW_WAR
	.align		4
.L_45:
        /*0060*/ 	.byte	0x04, 0x36
        /*0062*/ 	.short	(.L_47 - .L_46)
.L_46:
        /*0064*/ 	.word	0x00000008
.L_47:


//--------------------- .nv.info.default_function_kernel_1 --------------------------
	.section	.nv.info.default_function_kernel_1,"",@"SHT_CUDA_INFO"
	.sectionflags	@""
	.align	4


	//----- nvinfo : EIATTR_CUDA_API_VERSION
	.align		4
        /*0000*/ 	.byte	0x04, 0x37
        /*0002*/ 	.short	(.L_49 - .L_48)
.L_48:
        /*0004*/ 	.word	0x00000082


	//----- nvinfo : EIATTR_KPARAM_INFO
	.align		4
.L_49:
        /*0008*/ 	.byte	0x04, 0x17
        /*000a*/ 	.short	(.L_51 - .L_50)
.L_50:
        /*000c*/ 	.word	0x00000000
        /*0010*/ 	.short	0x0002
        /*0012*/ 	.short	0x0010
        /*0014*/ 	.byte	0x00, 0xf5, 0x21, 0x00


	//----- nvinfo : EIATTR_KPARAM_INFO
	.align		4
.L_51:
        /*0018*/ 	.byte	0x04, 0x17
        /*001a*/ 	.short	(.L_53 - .L_52)
.L_52:
        /*001c*/ 	.word	0x00000000
        /*0020*/ 	.short	0x0001
        /*0022*/ 	.short	0x0008
        /*0024*/ 	.byte	0x00, 0xf5, 0x21, 0x00


	//----- nvinfo : EIATTR_KPARAM_INFO
	.align		4
.L_53:
        /*0028*/ 	.byte	0x04, 0x17
        /*002a*/ 	.short	(.L_55 - .L_54)
.L_54:
        /*002c*/ 	.word	0x00000000
        /*0030*/ 	.short	0x0000
        /*0032*/ 	.short	0x0000
        /*0034*/ 	.byte	0x00, 0xf5, 0x21, 0x00


	//----- nvinfo : EIATTR_SPARSE_MMA_MASK
	.align		4
.L_55:
        /*0038*/ 	.byte	0x03, 0x50
        /*003a*/ 	.short	0x0000


	//----- nvinfo : EIATTR_MAXREG_COUNT
	.align		4
        /*003c*/ 	.byte	0x03, 0x1b
        /*003e*/ 	.short	0x00ff


	//----- nvinfo : EIATTR_NUM_BARRIERS
	.align		4
        /*0040*/ 	.byte	0x02, 0x4c
        /*0042*/ 	.byte	0x01
	.zero		1


	//----- nvinfo : EIATTR_MERCURY_ISA_VERSION
	.align		4
        /*0044*/ 	.byte	0x03, 0x5f
        /*0046*/ 	.short	0x0101


	//----- nvinfo : EIATTR_VRC_CTA_INIT_COUNT
	.align		4
        /*0048*/ 	.byte	0x02, 0x4a
	.zero		1
	.zero		1


	//----- nvinfo : EIATTR_EXIT_INSTR_OFFSETS
	.align		4
        /*004c*/ 	.byte	0x04, 0x1c
        /*004e*/ 	.short	(.L_57 - .L_56)


	//   ....[0]....
.L_56:
        /*0050*/ 	.word	0x00001090


	//----- nvinfo : EIATTR_MAX_THREADS
	.align		4
.L_57:
        /*0054*/ 	.byte	0x04, 0x05
        /*0056*/ 	.short	(.L_59 - .L_58)
.L_58:
        /*0058*/ 	.word	0x00000014
        /*005c*/ 	.word	0x00000001
        /*0060*/ 	.word	0x00000001


	//----- nvinfo : EIATTR_CBANK_PARAM_SIZE
	.align		4
.L_59:
        /*0064*/ 	.byte	0x03, 0x19
        /*0066*/ 	.short	0x0018


	//----- nvinfo : EIATTR_PARAM_CBANK
	.align		4
        /*0068*/ 	.byte	0x04, 0x0a
        /*006a*/ 	.short	(.L_61 - .L_60)
	.align		4
.L_60:
        /*006c*/ 	.word	index@(.nv.constant0.default_function_kernel_1)
        /*0070*/ 	.short	0x0380
        /*0072*/ 	.short	0x0018


	//----- nvinfo : EIATTR_SW_WAR
	.align		4
.L_61:
        /*0074*/ 	.byte	0x04, 0x36
        /*0076*/ 	.short	(.L_63 - .L_62)
.L_62:
        /*0078*/ 	.word	0x00000008
.L_63:


//--------------------- .nv.callgraph             --------------------------
	.section	.nv.callgraph,"",@"SHT_CUDA_CALLGRAPH"
	.align	4
	.sectionentsize	8
	.align		4
        /*0000*/ 	.word	0x00000000
	.align		4
        /*0004*/ 	.word	0xffffffff
	.align		4
        /*0008*/ 	.word	0x00000000
	.align		4
        /*000c*/ 	.word	0xfffffffe
	.align		4
        /*0010*/ 	.word	0x00000000
	.align		4
        /*0014*/ 	.word	0xfffffffd
	.align		4
        /*0018*/ 	.word	0x00000000
	.align		4
        /*001c*/ 	.word	0xfffffffc


//--------------------- .text.default_function_kernel_2 --------------------------
	.section	.text.default_function_kernel_2,"ax",@progbits
	.align	128
        .global         default_function_kernel_2
        .type           default_function_kernel_2,@function
        .size           default_function_kernel_2,(.L_x_3 - default_function_kernel_2)
        .other          default_function_kernel_2,@"STO_CUDA_ENTRY STV_DEFAULT"
default_function_kernel_2:
.text.default_function_kernel_2:
[----:B------:R-:W-:Y:S01]  /*0000*/  LDC R1, c[0x0][0x37c] ;  /* 0x0000df00ff017b82 */ /* 0x000fe20000000800 */
[----:B------:R-:W0:Y:S07]  /*0010*/  S2R R9, SR_TID.X ;  /* 0x0000000000097919 */ /* 0x000e2e0000002100 */
[----:B------:R-:W1:Y:S01]  /*0020*/  S2UR UR4, SR_CTAID.X ;  /* 0x00000000000479c3 */ /* 0x000e620000002500 */
[----:B------:R-:W2:Y:S07]  /*0030*/  LDCU.64 UR6, c[0x0][0x358] ;  /* 0x00006b00ff0677ac */ /* 0x000eae0008000a00 */
[----:B------:R-:W3:Y:S08]  /*0040*/  LDC.64 R2, c[0x0][0x388] ;  /* 0x0000e200ff027b82 */ /* 0x000ef00000000a00 */
[----:B------:R-:W4:Y:S01]  /*0050*/  LDC.64 R4, c[0x0][0x390] ;  /* 0x0000e400ff047b82 */ /* 0x000f220000000a00 */
[----:B-1----:R-:W-:-:S07]  /*0060*/  USHF.L.U32 UR4, UR4, 0x5, URZ ;  /* 0x0000000504047899 */ /* 0x002fce00080006ff */
[----:B------:R-:W1:Y:S01]  /*0070*/  LDC.64 R6, c[0x0][0x380] ;  /* 0x0000e000ff067b82 */ /* 0x000e620000000a00 */
[----:B0-----:R-:W-:-:S05]  /*0080*/  LOP3.LUT R9, R9, UR4, RZ, 0xfc, !PT ;  /* 0x0000000409097c12 */ /* 0x001fca000f8efcff */
[----:B---3--:R-:W-:-:S04]  /*0090*/  IMAD.WIDE.U32 R2, R9, 0x4, R2 ;  /* 0x0000000409027825 */ /* 0x008fc800078e0002 */
[C---:B----4-:R-:W-:Y:S02]  /*00a0*/  IMAD.WIDE.U32 R4, R9.reuse, 0x4, R4 ;  /* 0x0000000409047825 */ /* 0x050fe400078e0004 */
[----:B--2---:R-:W2:Y:S04]  /*00b0*/  LDG.E.CONSTANT R2, desc[UR6][R2.64] ;  /* 0x0000000602027981 */ /* 0x004ea8000c1e9900 */
[----:B------:R-:W2:Y:S01]  /*00c0*/  LDG.E.CONSTANT R5, desc[UR6][R4.64] ;  /* 0x0000000604057981 */ /* 0x000ea2000c1e9900 */
[----:B-1----:R-:W-:-:S04]  /*00d0*/  IMAD.WIDE.U32 R6, R9, 0x4, R6 ;  /* 0x0000000409067825 */ /* 0x002fc800078e0006 */
[----:B--2---:R-:W-:-:S05]  /*00e0*/  FMUL R9, R2, R5 ;  /* 0x0000000502097220 */ /* 0x004fca0000400000 */
[----:B------:R-:W-:Y:S01]  /*00f0*/  STG.E desc[UR6][R6.64], R9 ;  /* 0x0000000906007986 */ /* 0x000fe2000c101906 */
[----:B------:R-:W-:Y:S05]  /*0100*/  EXIT ;  /* 0x000000000000794d */ /* 0x000fea0003800000 */
.L_x_0:
[----:B------:R-:W-:-:S00]  /*0110*/  BRA `(.L_x_0) ;  /* 0xfffffffc00fc7947 */ /* 0x000fc0000383ffff */
[----:B------:R-:W-:-:S00]  /*0120*/  NOP ;  /* 0x0000000000007918 */ /* 0x000fc00000000000 */
        /* <DEDUP_REMOVED lines=13> */
.L_x_3:


//--------------------- .text.default_function_kernel --------------------------
	.section	.text.default_function_kernel,"ax",@progbits
	.align	128
        .global         default_function_kernel
        .type           default_function_kernel,@function
        .size           default_function_kernel,(.L_x_4 - default_function_kernel)
        .other          default_function_kernel,@"STO_CUDA_ENTRY STV_DEFAULT"
default_function_kernel:
.text.default_function_kernel:
[----:B------:R-:W-:Y:S01]  /*0000*/  LDC R1, c[0x0][0x37c] ;  /* 0x0000df00ff017b82 */ /* 0x000fe20000000800 */
[----:B------:R-:W0:Y:S07]  /*0010*/  S2R R0, SR_TID.X ;  /* 0x0000000000007919 */ /* 0x000e2e0000002100 */
[----:B------:R-:W1:Y:S01]  /*0020*/  S2UR UR4, SR_CTAID.X ;  /* 0x00000000000479c3 */ /* 0x000e620000002500 */
[----:B------:R-:W2:Y:S07]  /*0030*/  LDCU.64 UR6, c[0x0][0x358] ;  /* 0x00006b00ff0677ac */ /* 0x000eae0008000a00 */
[----:B------:R-:W3:Y:S01]  /*0040*/  LDC.64 R2, c[0x0][0x388] ;  /* 0x0000e200ff027b82 */ /* 0x000ee20000000a00 */
[----:B-1----:R-:W-:-:S06]  /*0050*/  USHF.L.U32 UR4, UR4, 0x6, URZ ;  /* 0x0000000604047899 */ /* 0x002fcc00080006ff */
[----:B0-----:R-:W-:-:S05]  /*0060*/  LOP3.LUT R0, R0, UR4, RZ, 0xfc, !PT ;  /* 0x0000000400007c12 */ /* 0x001fca000f8efcff */
[----:B---3--:R-:W-:-:S06]  /*0070*/  IMAD.WIDE.U32 R2, R0, 0x4, R2 ;  /* 0x0000000400027825 */ /* 0x008fcc00078e0002 */
[----:B--2---:R-:W2:Y:S02]  /*0080*/  LDG.E.CONSTANT R2, desc[UR6][R2.64] ;  /* 0x0000000602027981 */ /* 0x004ea4000c1e9900 */
[----:B--2---:R-:W-:-:S04]  /*0090*/  FFMA R5, R2, R2, -1 ;  /* 0xbf80000002057423 */ /* 0x004fc80000000002 */
[----:B------:R-:W0:Y:S01]  /*00a0*/  MUFU.RSQ R4, R5 ;  /* 0x0000000500047308 */ /* 0x000e220000001400 */
[C---:B------:R-:W-:Y:S01]  /*00b0*/  FSETP.NEU.AND P1, PT, R5.reuse, RZ, PT ;  /* 0x000000ff0500720b */ /* 0x040fe20003f2d000 */
[----:B0-----:R-:W-:Y:S01]  /*00c0*/  FMUL R6, R5, R4 ;  /* 0x0000000405067220 */ /* 0x001fe20000400000 */
[----:B------:R-:W-:Y:S01]  /*00d0*/  FMUL R7, R4, 0.5 ;  /* 0x3f00000004077820 */ /* 0x000fe20000400000 */
[----:B------:R-:W-:Y:S02]  /*00e0*/  FADD R4, R2, -1 ;  /* 0xbf80000002047421 */ /* 0x000fe40000000000 */
[----:B------:R-:W-:Y:S01]  /*00f0*/  FFMA R8, -R6, R6, R5 ;  /* 0x0000000606087223 */ /* 0x000fe20000000105 */
[----:B------:R-:W-:Y:S02]  /*0100*/  HFMA2 R5, -RZ, RZ, 1.625, 0 ;  /* 0x3e800000ff057431 */ /* 0x000fe400000001ff */
[----:B------:R-:W-:Y:S01]  /*0110*/  ISETP.GT.U32.AND P0, PT, R4, 0x4b000000, PT ;  /* 0x4b0000000400780c */ /* 0x000fe20003f04070 */
[----:B------:R-:W-:-:S05]  /*0120*/  FFMA R7, R7, R8, R6 ;  /* 0x0000000807077223 */ /* 0x000fca0000000006 */
[----:B------:R-:W-:-:S04]  /*0130*/  FSEL R7, R7, RZ, P1 ;  /* 0x000000ff07077208 */ /* 0x000fc80000800000 */
[----:B------:R-:W-:-:S05]  /*0140*/  FSEL R7, R7, -1.0000001192092895508, !P0 ;  /* 0xbf80000107077808 */ /* 0x000fca0004000000 */
[----:B------:R-:W-:-:S04]  /*0150*/  FADD R7, R4, R7 ;  /* 0x0000000704077221 */ /* 0x000fc80000000000 */
[C---:B------:R-:W-:Y:S01]  /*0160*/  FADD.RZ R2, R7.reuse, 1 ;  /* 0x3f80000007027421 */ /* 0x040fe2000000c000 */
[----:B------:R-:W-:-:S04]  /*0170*/  ISETP.GE.U32.AND P1, PT, R7, 0x7f800000, PT ;  /* 0x7f8000000700780c */ /* 0x000fc80003f26070 */
[----:B------:R-:W-:Y:S02]  /*0180*/  IADD3 R2, PT, PT, R2, -0x3f400000, RZ ;  /* 0xc0c0000002027810 */ /* 0x000fe40007ffe0ff */
[----:B------:R-:W-:Y:S02]  /*0190*/  ISETP.GT.AND P2, PT, R7, -0x40800000, P1 ;  /* 0xbf8000000700780c */ /* 0x000fe40000f44270 */
[----:B------:R-:W-:-:S04]  /*01a0*/  LOP3.LUT R2, R2, 0xff800000, RZ, 0xc0, !PT ;  /* 0xff80000002027812 */ /* 0x000fc800078ec0ff */
[----:B------:R-:W-:Y:S02]  /*01b0*/  IADD3 R4, PT, PT, -R2, 0x40800000, RZ ;  /* 0x4080000002047810 */ /* 0x000fe40007ffe1ff */
[----:B------:R-:W-:Y:S02]  /*01c0*/  IADD3 R3, PT, PT, R7, -R2, RZ ;  /* 0x8000000207037210 */ /* 0x000fe40007ffe0ff */
[----:B------:R-:W-:Y:S01]  /*01d0*/  @P1 MOV R6, 0x7f800000 ;  /* 0x7f80000000061802 */ /* 0x000fe20000000f00 */
[----:B------:R-:W-:Y:S01]  /*01e0*/  FFMA R4, R4, R5, -1 ;  /* 0xbf80000004047423 */ /* 0x000fe20000000005 */
[----:B------:R-:W-:-:S03]  /*01f0*/  MOV R5, 0x3d39bf78 ;  /* 0x3d39bf7800057802 */ /* 0x000fc60000000f00 */
[----:B------:R-:W-:-:S04]  /*0200*/  FADD R4, R3, R4 ;  /* 0x0000000403047221 */ /* 0x000fc80000000000 */
[----:B------:R-:W-:Y:S01]  /*0210*/  FFMA R3, R4, -R5, 0.10546888411045074463 ;  /* 0x3dd8001204037423 */ /* 0x000fe20000000805 */
[----:B------:R-:W-:-:S03]  /*0220*/  I2FP.F32.S32 R5, R2 ;  /* 0x0000000200057245 */ /* 0x000fc60000201400 */
[C---:B------:R-:W-:Y:S02]  /*0230*/  FFMA R3, R4.reuse, R3, -0.13229703903198242188 ;  /* 0xbe0778e004037423 */ /* 0x040fe40000000003 */
[----:B------:R-:W-:Y:S02]  /*0240*/  FMUL R5, R5, 1.1920928955078125e-07 ;  /* 0x3400000005057820 */ /* 0x000fe40000400000 */
[----:B------:R-:W-:-:S04]  /*0250*/  FFMA R3, R4, R3, 0.14491446316242218018 ;  /* 0x3e14647504037423 */ /* 0x000fc80000000003 */
[----:B------:R-:W-:-:S04]  /*0260*/  FFMA R3, R4, R3, -0.16641564667224884033 ;  /* 0xbe2a68dd04037423 */ /* 0x000fc80000000003 */
[----:B------:R-:W-:-:S04]  /*0270*/  FFMA R3, R4, R3, 0.19988867640495300293 ;  /* 0x3e4caf9e04037423 */ /* 0x000fc80000000003 */
[----:B------:R-:W-:-:S04]  /*0280*/  FFMA R3, R4, R3, -0.25000196695327758789 ;  /* 0xbe80004204037423 */ /* 0x000fc80000000003 */
[----:B------:R-:W-:-:S04]  /*0290*/  FFMA R3, R4, R3, 0.33333510160446166992 ;  /* 0x3eaaaae604037423 */ /* 0x000fc80000000003 */
[----:B------:R-:W-:-:S04]  /*02a0*/  FFMA R3, R4, R3, -0.5 ;  /* 0xbf00000004037423 */ /* 0x000fc80000000003 */
[C---:B------:R-:W-:Y:S02]  /*02b0*/  FMUL R9, R4.reuse, R3 ;  /* 0x0000000304097220 */ /* 0x040fe40000400000 */
[----:B------:R-:W0:Y:S02]  /*02c0*/  LDC.64 R2, c[0x0][0x380] ;  /* 0x0000e000ff027b82 */ /* 0x000e240000000a00 */
[----:B------:R-:W-:-:S04]  /*02d0*/  FFMA R4, R4, R9, R4 ;  /* 0x0000000904047223 */ /* 0x000fc80000000004 */
[----:B------:R-:W-:Y:S01]  /*02e0*/  FFMA R4, R5, 0.69314718246459960938, R4 ;  /* 0x3f31721805047823 */ /* 0x000fe20000000004 */
[C---:B------:R-:W-:Y:S01]  /*02f0*/  @P2 FFMA R4, R7.reuse, R6, +INF ;  /* 0x7f80000007042423 */ /* 0x040fe20000000006 */
[----:B------:R-:W-:-:S04]  /*0300*/  @P1 FSETP.NEU.AND P2, PT, R7, RZ, PT ;  /* 0x000000ff0700120b */ /* 0x000fc80003f4d000 */
[----:B------:R-:W-:-:S05]  /*0310*/  @P1 FSEL R4, R4, -RZ, P2 ;  /* 0x800000ff04041208 */ /* 0x000fca0001000000 */
[----:B------:R-:W-:Y:S01]  /*0320*/  @P0 FADD R4, R4, 0.69314718246459960938 ;  /* 0x3f31721804040421 */ /* 0x000fe20000000000 */
[----:B0-----:R-:W-:-:S05]  /*0330*/  IMAD.WIDE.U32 R2, R0, 0x4, R2 ;  /* 0x0000000400027825 */ /* 0x001fca00078e0002 */
[----:B------:R-:W-:Y:S01]  /*0340*/  STG.E desc[UR6][R2.64], R4 ;  /* 0x0000000402007986 */ /* 0x000fe2000c101906 */
[----:B------:R-:W-:Y:S05]  /*0350*/  EXIT ;  /* 0x000000000000794d */ /* 0x000fea0003800000 */
.L_x_1:
        /* <DEDUP_REMOVED lines=10> */
.L_x_4:


//--------------------- .text.default_function_kernel_1 --------------------------
	.section	.text.default_function_kernel_1,"ax",@progbits
	.align	128
        .global         default_function_kernel_1
        .type           default_function_kernel_1,@function
        .size           default_function_kernel_1,(.L_x_5 - default_function_kernel_1)
        .other          default_function_kernel_1,@"STO_CUDA_ENTRY STV_DEFAULT"
default_function_kernel_1:
.text.default_function_kernel_1:
[----:B------:R-:W-:Y:S01]  /*0000*/  LDC R1, c[0x0][0x37c] ;  /* 0x0000df00ff017b82 */ /* 0x000fe20000000800 */
[----:B------:R-:W0:Y:S07]  /*0010*/  S2R R61, SR_TID.X ;  /* 0x00000000003d7919 */ /* 0x000e2e0000002100 */
[----:B------:R-:W1:Y:S01]  /*0020*/  LDC.64 R2, c[0x0][0x390] ;  /* 0x0000e400ff027b82 */ /* 0x000e620000000a00 */
[----:B------:R-:W2:Y:S01]  /*0030*/  LDCU.64 UR6, c[0x0][0x358] ;  /* 0x00006b00ff0677ac */ /* 0x000ea20008000a00 */
[----:B------:R-:W3:Y:S06]  /*0040*/  S2R R14, SR_CTAID.X ;  /* 0x00000000000e7919 */ /* 0x000eec0000002500 */
[----:B------:R-:W4:Y:S01]  /*0050*/  LDC.64 R28, c[0x0][0x388] ;  /* 0x0000e200ff1c7b82 */ /* 0x000f220000000a00 */
[----:B0-----:R-:W-:-:S05]  /*0060*/  PRMT R0, R61, 0x9910, RZ ;  /* 0x000099103d007816 */ /* 0x001fca00000000ff */
[----:B------:R-:W-:-:S05]  /*0070*/  IMAD R0, R0, 0x34, RZ ;  /* 0x0000003400007824 */ /* 0x000fca00078e02ff */
[----:B------:R-:W-:-:S04]  /*0080*/  LOP3.LUT R0, R0, 0xffff, RZ, 0xc0, !PT ;  /* 0x0000ffff00007812 */ /* 0x000fc800078ec0ff */
[----:B------:R-:W-:-:S04]  /*0090*/  SHF.R.U32.HI R0, RZ, 0x8, R0 ;  /* 0x00000008ff007819 */ /* 0x000fc80000011600 */
[----:B------:R-:W-:-:S04]  /*00a0*/  PRMT R5, R0, 0x9910, RZ ;  /* 0x0000991000057816 */ /* 0x000fc800000000ff */
[----:B------:R-:W-:-:S04]  /*00b0*/  LEA R0, R5, R5, 0x2 ;  /* 0x0000000505007211 */ /* 0x000fc800078e10ff */
[----:B------:R-:W-:-:S04]  /*00c0*/  IADD3 R0, PT, PT, RZ, -R0, RZ ;  /* 0x80000000ff007210 */ /* 0x000fc80007ffe0ff */
[----:B------:R-:W-:-:S04]  /*00d0*/  PRMT R6, R0, 0x7710, RZ ;  /* 0x0000771000067816 */ /* 0x000fc800000000ff */
[----:B------:R-:W-:-:S04]  /*00e0*/  IADD3 R6, PT, PT, R6, R61, RZ ;  /* 0x0000003d06067210 */ /* 0x000fc80007ffe0ff */
[----:B------:R-:W-:-:S05]  /*00f0*/  PRMT R0, R6, 0x9910, RZ ;  /* 0x0000991006007816 */ /* 0x000fca00000000ff */
[----:B------:R-:W-:-:S05]  /*0100*/  IMAD R0, R5, 0x19, R0 ;  /* 0x0000001905007824 */ /* 0x000fca00078e0200 */
[----:B------:R-:W-:-:S05]  /*0110*/  LOP3.LUT R5, R0, 0xff, RZ, 0xc0, !PT ;  /* 0x000000ff00057812 */ /* 0x000fca00078ec0ff */
[----:B-1----:R-:W-:-:S05]  /*0120*/  IMAD.WIDE.U32 R2, R5, 0x4, R2 ;  /* 0x0000000405027825 */ /* 0x002fca00078e0002 */
[----:B--2---:R-:W2:Y:S04]  /*0130*/  LDG.E.CONSTANT R16, desc[UR6][R2.64] ;  /* 0x0000000602107981 */ /* 0x004ea8000c1e9900 */
[----:B------:R-:W5:Y:S04]  /*0140*/  LDG.E.CONSTANT R18, desc[UR6][R2.64+0x190] ;  /* 0x0001900602127981 */ /* 0x000f68000c1e9900 */
[----:B------:R-:W5:Y:S04]  /*0150*/  LDG.E.CONSTANT R10, desc[UR6][R2.64+0x14] ;  /* 0x00001406020a7981 */ /* 0x000f68000c1e9900 */
[----:B------:R-:W5:Y:S01]  /*0160*/  LDG.E.CONSTANT R0, desc[UR6][R2.64+0x1a4] ;  /* 0x0001a40602007981 */ /* 0x000f62000c1e9900 */
[----:B---3--:R-:W-:Y:S01]  /*0170*/  IMAD R14, R14, 0x14, R61 ;  /* 0x000000140e0e7824 */ /* 0x008fe200078e023d */
[----:B------:R-:W-:-:S02]  /*0180*/  LOP3.LUT R57, R6, 0xff, RZ, 0xc0, !PT ;  /* 0x000000ff06397812 */ /* 0x000fc400078ec0ff */
[----:B------:R-:W3:Y:S02]  /*0190*/  LDG.E.CONSTANT R48, desc[UR6][R2.64+0x28] ;  /* 0x0000280602307981 */ /* 0x000ee4000c1e9900 */
[----:B------:R-:W-:Y:S02]  /*01a0*/  IADD3 R57, PT, PT, -R57, R14, RZ ;  /* 0x0000000e39397210 */ /* 0x000fe40007ffe1ff */
[----:B------:R-:W3:Y:S03]  /*01b0*/  LDG.E.CONSTANT R21, desc[UR6][R2.64+0x1b8] ;  /* 0x0001b80602157981 */ /* 0x000ee6000c1e9900 */
[C---:B----4-:R-:W-:Y:S01]  /*01c0*/  IMAD.WIDE.U32 R8, R57.reuse, 0x4, R28 ;  /* 0x0000000439087825 */ /* 0x050fe200078e001c */
[----:B------:R-:W4:Y:S04]  /*01d0*/  LDG.E.CONSTANT R32, desc[UR6][R2.64+0x3c] ;  /* 0x00003c0602207981 */ /* 0x000f28000c1e9900 */
[----:B------:R-:W3:Y:S01]  /*01e0*/  LDG.E.CONSTANT R23, desc[UR6][R8.64] ;  /* 0x0000000608177981 */ /* 0x000ee2000c1e9900 */
[----:B------:R-:W-:-:S02]  /*01f0*/  IADD3 R13, PT, PT, R57, 0x1, RZ ;  /* 0x00000001390d7810 */ /* 0x000fc40007ffe0ff */
[----:B------:R-:W-:Y:S01]  /*0200*/  IADD3 R25, PT, PT, R57, 0xa1, RZ ;  /* 0x000000a139197810 */ /* 0x000fe20007ffe0ff */
[----:B------:R0:W4:Y:S02]  /*0210*/  LDG.E.CONSTANT R15, desc[UR6][R8.64+0x280] ;  /* 0x00028006080f7981 */ /* 0x000124000c1e9900 */
[--C-:B------:R-:W-:Y:S02]  /*0220*/  IMAD.WIDE.U32 R12, R13, 0x4, R28.reuse ;  /* 0x000000040d0c7825 */ /* 0x100fe400078e001c */
[----:B------:R-:W4:Y:S02]  /*0230*/  LDG.E.CONSTANT R42, desc[UR6][R2.64+0x1cc] ;  /* 0x0001cc06022a7981 */ /* 0x000f24000c1e9900 */
[----:B------:R-:W-:Y:S02]  /*0240*/  IMAD.WIDE.U32 R24, R25, 0x4, R28 ;  /* 0x0000000419187825 */ /* 0x000fe400078e001c */
[----:B------:R-:W4:Y:S04]  /*0250*/  LDG.E.CONSTANT R13, desc[UR6][R12.64] ;  /* 0x000000060c0d7981 */ /* 0x000f28000c1e9900 */
[----:B------:R1:W4:Y:S01]  /*0260*/  LDG.E.CONSTANT R5, desc[UR6][R24.64] ;  /* 0x0000000618057981 */ /* 0x000322000c1e9900 */
[----:B------:R-:W-:-:S02]  /*0270*/  IADD3 R7, PT, PT, R57, 0x28, RZ ;  /* 0x0000002839077810 */ /* 0x000fc40007ffe0ff */
[C---:B------:R-:W-:Y:S01]  /*0280*/  IADD3 R27, PT, PT, R57.reuse, 0x29, RZ ;  /* 0x00000029391b7810 */ /* 0x040fe20007ffe0ff */
[----:B------:R-:W4:Y:S01]  /*0290*/  LDG.E.CONSTANT R59, desc[UR6][R2.64+0x50] ;  /* 0x00005006023b7981 */ /* 0x000f22000c1e9900 */
[----:B------:R-:W-:Y:S01]  /*02a0*/  IADD3 R41, PT, PT, R57, 0x2, RZ ;  /* 0x0000000239297810 */ /* 0x000fe20007ffe0ff */
[--C-:B0-----:R-:W-:Y:S01]  /*02b0*/  IMAD.WIDE.U32 R8, R7, 0x4, R28.reuse ;  /* 0x0000000407087825 */ /* 0x101fe200078e001c */
[C---:B------:R-:W-:Y:S01]  /*02c0*/  IADD3 R35, PT, PT, R57.reuse, 0xc8, RZ ;  /* 0x000000c839237810 */ /* 0x040fe20007ffe0ff */
[----:B------:R-:W4:Y:S01]  /*02d0*/  LDG.E.CONSTANT R22, desc[UR6][R2.64+0x1e0] ;  /* 0x0001e00602167981 */ /* 0x000f22000c1e9900 */
[----:B------:R-:W-:Y:S01]  /*02e0*/  IADD3 R7, PT, PT, R57, 0xc9, RZ ;  /* 0x000000c939077810 */ /* 0x000fe20007ffe0ff */
[--C-:B------:R-:W-:Y:S01]  /*02f0*/  IMAD.WIDE.U32 R26, R27, 0x4, R28.reuse ;  /* 0x000000041b1a7825 */ /* 0x100fe200078e001c */
[C---:B------:R-:W-:Y:S01]  /*0300*/  IADD3 R51, PT, PT, R57.reuse, 0x2a, RZ ;  /* 0x0000002a39337810 */ /* 0x040fe20007ffe0ff */
[----:B------:R0:W4:Y:S01]  /*0310*/  LDG.E.CONSTANT R4, desc[UR6][R8.64] ;  /* 0x0000000608047981 */ /* 0x000122000c1e9900 */
[----:B-1----:R-:W-:Y:S01]  /*0320*/  IADD3 R25, PT, PT, R57, 0xa2, RZ ;  /* 0x000000a239197810 */ /* 0x002fe20007ffe0ff */
[--C-:B------:R-:W-:Y:S01]  /*0330*/  IMAD.WIDE.U32 R40, R41, 0x4, R28.reuse ;  /* 0x0000000429287825 */ /* 0x100fe200078e001c */
[----:B------:R-:W-:Y:S01]  /*0340*/  IADD3 R11, PT, PT, R57, 0x3, RZ ;  /* 0x00000003390b7810 */ /* 0x000fe20007ffe0ff */
[----:B------:R1:W4:Y:S02]  /*0350*/  LDG.E.CONSTANT R37, desc[UR6][R26.64] ;  /* 0x000000061a257981 */ /* 0x000324000c1e9900 */
[----:B------:R-:W-:-:S02]  /*0360*/  IMAD.WIDE.U32 R34, R35, 0x4, R28 ;  /* 0x0000000423227825 */ /* 0x000fc400078e001c */
[----:B------:R-:W4:Y:S02]  /*0370*/  LDG.E.CONSTANT R40, desc[UR6][R40.64] ;  /* 0x0000000628287981 */ /* 0x000f24000c1e9900 */
[--C-:B0-----:R-:W-:Y:S02]  /*0380*/  IMAD.WIDE.U32 R8, R7, 0x4, R28.reuse ;  /* 0x0000000407087825 */ /* 0x101fe400078e001c */
[----:B------:R-:W4:Y:S02]  /*0390*/  LDG.E.CONSTANT R34, desc[UR6][R34.64] ;  /* 0x0000000622227981 */ /* 0x000f24000c1e9900 */
[--C-:B------:R-:W-:Y:S02]  /*03a0*/  IMAD.WIDE.U32 R50, R51, 0x4, R28.reuse ;  /* 0x0000000433327825 */ /* 0x100fe400078e001c */
[----:B------:R-:W4:Y:S02]  /*03b0*/  LDG.E.CONSTANT R8, desc[UR6][R8.64] ;  /* 0x0000000608087981 */ /* 0x000f24000c1e9900 */
[----:B------:R-:W-:-:S02]  /*03c0*/  IMAD.WIDE.U32 R24, R25, 0x4, R28 ;  /* 0x0000000419187825 */ /* 0x000fc400078e001c */
[----:B------:R-:W4:Y:S02]  /*03d0*/  LDG.E.CONSTANT R50, desc[UR6][R50.64] ;  /* 0x0000000632327981 */ /* 0x000f24000c1e9900 */
[----:B-1----:R-:W-:Y:S02]  /*03e0*/  IMAD.WIDE.U32 R26, R11, 0x4, R28 ;  /* 0x000000040b1a7825 */ /* 0x002fe400078e001c */
[----:B------:R-:W4:Y:S04]  /*03f0*/  LDG.E.CONSTANT R20, desc[UR6][R24.64] ;  /* 0x0000000618147981 */ /* 0x000f28000c1e9900 */
[----:B------:R0:W4:Y:S01]  /*0400*/  LDG.E.CONSTANT R45, desc[UR6][R26.64] ;  /* 0x000000061a2d7981 */ /* 0x000122000c1e9900 */
[----:B------:R-:W1:Y:S01]  /*0410*/  S2UR UR5, SR_CgaCtaId ;  /* 0x00000000000579c3 */ /* 0x000e620000008800 */
[----:B------:R-:W-:-:S02]  /*0420*/  UMOV UR4, 0x400 ;  /* 0x0000040000047882 */ /* 0x000fc40000000000 */
[----:B-1----:R-:W-:-:S06]  /*0430*/  ULEA UR4, UR5, UR4, 0x18 ;  /* 0x0000000405047291 */ /* 0x002fcc000f8ec0ff */
[----:B------:R-:W-:Y:S01]  /*0440*/  LEA R61, R61, UR4, 0x2 ;  /* 0x000000043d3d7c11 */ /* 0x000fe2000f8e10ff */
[----:B------:R-:W-:Y:S01]  /*0450*/  BAR.SYNC.DEFER_BLOCKING 0x0 ;  /* 0x0000000000007b1d */ /* 0x000fe20000010000 */
[----:B------:R-:W-:-:S04]  /*0460*/  LOP3.LUT R12, R6, 0xff, RZ, 0xc0, !PT ;  /* 0x000000ff060c7812 */ /* 0x000fc800078ec0ff */
[----:B------:R-:W-:Y:S02]  /*0470*/  LEA R12, R12, UR4, 0x2 ;  /* 0x000000040c0c7c11 */ /* 0x000fe4000f8e10ff */
[C---:B0-----:R-:W-:Y:S02]  /*0480*/  IADD3 R27, PT, PT, R57.reuse, 0x50, RZ ;  /* 0x00000050391b7810 */ /* 0x041fe40007ffe0ff */
[C---:B------:R-:W-:Y:S02]  /*0490*/  IADD3 R25, PT, PT, R57.reuse, 0x51, RZ ;  /* 0x0000005139197810 */ /* 0x040fe40007ffe0ff */
[C---:B------:R-:W-:Y:S02]  /*04a0*/  IADD3 R17, PT, PT, R57.reuse, 0xa3, RZ ;  /* 0x000000a339117810 */ /* 0x040fe40007ffe0ff */
[----:B------:R-:W-:Y:S01]  /*04b0*/  IADD3 R39, PT, PT, R57, 0x4, RZ ;  /* 0x0000000439277810 */ /* 0x000fe20007ffe0ff */
[----:B------:R-:W-:Y:S01]  /*04c0*/  IMAD.WIDE.U32 R26, R27, 0x4, R28 ;  /* 0x000000041b1a7825 */ /* 0x000fe200078e001c */
[----:B------:R-:W-:-:S02]  /*04d0*/  IADD3 R41, PT, PT, R57, 0xa4, RZ ;  /* 0x000000a439297810 */ /* 0x000fc40007ffe0ff */
[----:B------:R-:W-:Y:S01]  /*04e0*/  IADD3 R43, PT, PT, R57, 0x2c, RZ ;  /* 0x0000002c392b7810 */ /* 0x000fe20007ffe0ff */
[----:B------:R-:W-:Y:S01]  /*04f0*/  IMAD.WIDE.U32 R24, R25, 0x4, R28 ;  /* 0x0000000419187825 */ /* 0x000fe200078e001c */
[----:B------:R-:W-:-:S03]  /*0500*/  IADD3 R47, PT, PT, R57, 0xcc, RZ ;  /* 0x000000cc392f7810 */ /* 0x000fc60007ffe0ff */
[--C-:B------:R-:W-:Y:S01]  /*0510*/  IMAD.WIDE.U32 R38, R39, 0x4, R28.reuse ;  /* 0x0000000427267825 */ /* 0x100fe200078e001c */
[----:B------:R0:W4:Y:S04]  /*0520*/  LDG.E.CONSTANT R53, desc[UR6][R24.64] ;  /* 0x0000000618357981 */ /* 0x000128000c1e9900 */
[----:B------:R-:W4:Y:S01]  /*0530*/  LDG.E.CONSTANT R58, desc[UR6][R38.64] ;  /* 0x00000006263a7981 */ /* 0x000f22000c1e9900 */
[--C-:B0-----:R-:W-:Y:S01]  /*0540*/  IMAD.WIDE.U32 R24, R43, 0x4, R28.reuse ;  /* 0x000000042b187825 */ /* 0x101fe200078e001c */
[C---:B------:R-:W-:Y:S02]  /*0550*/  IADD3 R19, PT, PT, R57.reuse, 0xca, RZ ;  /* 0x000000ca39137810 */ /* 0x040fe40007ffe0ff */
[----:B------:R-:W-:Y:S02]  /*0560*/  IADD3 R33, PT, PT, R57, 0xcb, RZ ;  /* 0x000000cb39217810 */ /* 0x000fe40007ffe0ff */
[----:B------:R-:W4:Y:S04]  /*0570*/  LDG.E.CONSTANT R55, desc[UR6][R24.64] ;  /* 0x0000000618377981 */ /* 0x000f28000c1e9900 */
[----:B--2---:R0:W-:Y:S04]  /*0580*/  STS [R61], R16 ;  /* 0x000000103d007388 */ /* 0x0041e80000000800 */
[----:B-----5:R-:W-:Y:S01]  /*0590*/  STS [R61+0x50], R18 ;  /* 0x000050123d007388 */ /* 0x020fe20000000800 */
[----:B------:R-:W-:Y:S06]  /*05a0*/  BAR.SYNC.DEFER_BLOCKING 0x0 ;  /* 0x0000000000007b1d */ /* 0x000fec0000010000 */
[----:B------:R-:W3:Y:S04]  /*05b0*/  LDS R30, [R12] ;  /* 0x000000000c1e7984 */ /* 0x000ee80000000800 */
[----:B------:R-:W4:Y:S04]  /*05c0*/  LDS R52, [R12+0x50] ;  /* 0x000050000c347984 */ /* 0x000f280000000800 */
[----:B------:R-:W-:Y:S04]  /*05d0*/  LDS R31, [R12+0x14] ;  /* 0x000014000c1f7984 */ /* 0x000fe80000000800 */
[----:B------:R-:W-:Y:S04]  /*05e0*/  LDS R35, [R12+0x64] ;  /* 0x000064000c237984 */ /* 0x000fe80000000800 */
[----:B------:R-:W-:Y:S04]  /*05f0*/  LDS R11, [R12+0x28] ;  /* 0x000028000c0b7984 */ /* 0x000fe80000000800 */
[----:B------:R-:W-:Y:S04]  /*0600*/  LDS R7, [R12+0x78] ;  /* 0x000078000c077984 */ /* 0x000fe80000000800 */
[----:B------:R-:W-:Y:S04]  /*0610*/  LDS R6, [R12+0x3c] ;  /* 0x00003c000c067984 */ /* 0x000fe80000000800 */
[----:B------:R-:W-:Y:S01]  /*0620*/  LDS R9, [R12+0x8c] ;  /* 0x00008c000c097984 */ /* 0x000fe20000000800 */
[----:B------:R-:W-:Y:S01]  /*0630*/  BAR.SYNC.DEFER_BLOCKING 0x0 ;  /* 0x0000000000007b1d */ /* 0x000fe20000010000 */
[----:B0-----:R-:W-:-:S05]  /*0640*/  IMAD.WIDE.U32 R16, R17, 0x4, R28 ;  /* 0x0000000411107825 */ /* 0x001fca00078e001c */
[----:B------:R0:W2:Y:S04]  /*0650*/  LDG.E.CONSTANT R60, desc[UR6][R16.64] ;  /* 0x00000006103c7981 */ /* 0x0000a8000c1e9900 */
[----:B------:R-:W-:Y:S04]  /*0660*/  STS [R61], R10 ;  /* 0x0000000a3d007388 */ /* 0x000fe80000000800 */
[----:B------:R1:W-:Y:S01]  /*0670*/  STS [R61+0x50], R0 ;  /* 0x000050003d007388 */ /* 0x0003e20000000800 */
[----:B------:R-:W-:Y:S01]  /*0680*/  BAR.SYNC.DEFER_BLOCKING 0x0 ;  /* 0x0000000000007b1d */ /* 0x000fe20000010000 */
[----:B0-----:R-:W-:-:S04]  /*0690*/  IMAD.WIDE.U32 R16, R47, 0x4, R28 ;  /* 0x000000042f107825 */ /* 0x001fc800078e001c */
[----:B---3--:R-:W-:Y:S01]  /*06a0*/  FFMA R23, R23, R30, RZ ;  /* 0x0000001e17177223 */ /* 0x008fe200000000ff */
[----:B-1----:R0:W3:Y:S01]  /*06b0*/  LDG.E.CONSTANT R0, desc[UR6][R26.64] ;  /* 0x000000061a007981 */ /* 0x0020e2000c1e9900 */
[----:B------:R-:W-:-:S04]  /*06c0*/  IMAD.WIDE.U32 R18, R19, 0x4, R28 ;  /* 0x0000000413127825 */ /* 0x000fc800078e001c */
[----:B----4-:R-:W-:Y:S01]  /*06d0*/  FFMA R52, R15, R52, RZ ;  /* 0x000000340f347223 */ /* 0x010fe200000000ff */
[----:B------:R-:W-:Y:S01]  /*06e0*/  IADD3 R3, PT, PT, R57, 0x2b, RZ ;  /* 0x0000002b39037810 */ /* 0x000fe20007ffe0ff */
[----:B------:R-:W4:Y:S04]  /*06f0*/  LDG.E.CONSTANT R44, desc[UR6][R16.64] ;  /* 0x00000006102c7981 */ /* 0x000f28000c1e9900 */
[----:B------:R1:W5:Y:S01]  /*0700*/  LDG.E.CONSTANT R51, desc[UR6][R18.64] ;  /* 0x0000000612337981 */ /* 0x000362000c1e9900 */
[----:B0-----:R-:W-:-:S05]  /*0710*/  IMAD.WIDE.U32 R26, R41, 0x4, R28 ;  /* 0x00000004291a7825 */ /* 0x001fca00078e001c */
[----:B------:R-:W4:Y:S04]  /*0720*/  LDG.E.CONSTANT R56, desc[UR6][R26.64] ;  /* 0x000000061a387981 */ /* 0x000f28000c1e9900 */
[----:B------:R-:W0:Y:S04]  /*0730*/  LDS R36, [R12] ;  /* 0x000000000c247984 */ /* 0x000e280000000800 */
[----:B------:R-:W0:Y:S04]  /*0740*/  LDS R10, [R12+0x50] ;  /* 0x000050000c0a7984 */ /* 0x000e280000000800 */
[----:B------:R-:W0:Y:S04]  /*0750*/  LDS R30, [R12+0x14] ;  /* 0x000014000c1e7984 */ /* 0x000e280000000800 */
[----:B------:R-:W-:Y:S04]  /*0760*/  LDS R47, [R12+0x64] ;  /* 0x000064000c2f7984 */ /* 0x000fe80000000800 */
[----:B------:R-:W-:Y:S04]  /*0770*/  LDS R54, [R12+0x28] ;  /* 0x000028000c367984 */ /* 0x000fe80000000800 */
[----:B------:R-:W-:Y:S04]  /*0780*/  LDS R43, [R12+0x78] ;  /* 0x000078000c2b7984 */ /* 0x000fe80000000800 */
[----:B------:R-:W-:Y:S04]  /*0790*/  LDS R41, [R12+0x3c] ;  /* 0x00003c000c297984 */ /* 0x000fe80000000800 */
[----:B------:R-:W-:Y:S01]  /*07a0*/  LDS R39, [R12+0x8c] ;  /* 0x00008c000c277984 */ /* 0x000fe20000000800 */
[----:B------:R-:W-:Y:S01]  /*07b0*/  BAR.SYNC.DEFER_BLOCKING 0x0 ;  /* 0x0000000000007b1d */ /* 0x000fe20000010000 */
[----:B-1----:R-:W-:-:S05]  /*07c0*/  IMAD.WIDE.U32 R18, R33, 0x4, R28 ;  /* 0x0000000421127825 */ /* 0x002fca00078e001c */
[----:B------:R1:W4:Y:S04]  /*07d0*/  LDG.E.CONSTANT R46, desc[UR6][R18.64] ;  /* 0x00000006122e7981 */ /* 0x000328000c1e9900 */
[----:B------:R1:W-:Y:S04]  /*07e0*/  STS [R61], R48 ;  /* 0x000000303d007388 */ /* 0x0003e80000000800 */
[----:B------:R-:W-:Y:S01]  /*07f0*/  STS [R61+0x50], R21 ;  /* 0x000050153d007388 */ /* 0x000fe20000000800 */
[----:B------:R-:W-:Y:S01]  /*0800*/  BAR.SYNC.DEFER_BLOCKING 0x0 ;  /* 0x0000000000007b1d */ /* 0x000fe20000010000 */
[----:B0-----:R-:W-:Y:S01]  /*0810*/  FFMA R38, R13, R36, R23 ;  /* 0x000000240d267223 */ /* 0x001fe20000000017 */
[----:B------:R-:W-:-:S04]  /*0820*/  FFMA R5, R5, R10, R52 ;  /* 0x0000000a05057223 */ /* 0x000fc80000000034 */
[----:B-1----:R-:W0:Y:S04]  /*0830*/  LDS R18, [R12] ;  /* 0x000000000c127984 */ /* 0x002e280000000800 */
[----:B------:R-:W1:Y:S04]  /*0840*/  LDS R36, [R12+0x50] ;  /* 0x000050000c247984 */ /* 0x000e680000000800 */
[----:B------:R-:W1:Y:S04]  /*0850*/  LDS R15, [R12+0x14] ;  /* 0x000014000c0f7984 */ /* 0x000e680000000800 */
[----:B------:R-:W-:Y:S04]  /*0860*/  LDS R52, [R12+0x64] ;  /* 0x000064000c347984 */ /* 0x000fe80000000800 */
[----:B------:R-:W-:Y:S04]  /*0870*/  LDS R27, [R12+0x28] ;  /* 0x000028000c1b7984 */ /* 0x000fe80000000800 */
[----:B------:R-:W-:Y:S04]  /*0880*/  LDS R25, [R12+0x78] ;  /* 0x000078000c197984 */ /* 0x000fe80000000800 */
[----:B------:R-:W-:Y:S04]  /*0890*/  LDS R23, [R12+0x3c] ;  /* 0x00003c000c177984 */ /* 0x000fe80000000800 */
[----:B------:R-:W-:Y:S01]  /*08a0*/  LDS R21, [R12+0x8c] ;  /* 0x00008c000c157984 */ /* 0x000fe20000000800 */
[----:B------:R-:W-:Y:S06]  /*08b0*/  BAR.SYNC.DEFER_BLOCKING 0x0 ;  /* 0x0000000000007b1d */ /* 0x000fec0000010000 */
[----:B------:R-:W-:Y:S04]  /*08c0*/  STS [R61], R32 ;  /* 0x000000203d007388 */ /* 0x000fe80000000800 */
[----:B------:R0:W-:Y:S01]  /*08d0*/  STS [R61+0x50], R42 ;  /* 0x0000502a3d007388 */ /* 0x0001e20000000800 */
[----:B------:R-:W-:Y:S01]  /*08e0*/  BAR.SYNC.DEFER_BLOCKING 0x0 ;  /* 0x0000000000007b1d */ /* 0x000fe20000010000 */
[----:B------:R-:W-:-:S05]  /*08f0*/  IMAD.WIDE.U32 R2, R3, 0x4, R28 ;  /* 0x0000000403027825 */ /* 0x000fca00078e001c */
[----:B------:R0:W4:Y:S04]  /*0900*/  LDG.E.CONSTANT R49, desc[UR6][R2.64] ;  /* 0x0000000602317981 */ /* 0x000128000c1e9900 */
[----:B------:R-:W1:Y:S01]  /*0910*/  LDS R10, [R12] ;  /* 0x000000000c0a7984 */ /* 0x000e620000000800 */
[C---:B0-----:R-:W-:Y:S02]  /*0920*/  IADD3 R3, PT, PT, R57.reuse, 0x52, RZ ;  /* 0x0000005239037810 */ /* 0x041fe40007ffe0ff */
[----:B------:R-:W-:-:S03]  /*0930*/  IADD3 R17, PT, PT, R57, 0x54, RZ ;  /* 0x0000005439117810 */ /* 0x000fc60007ffe0ff */
[----:B------:R-:W-:-:S04]  /*0940*/  IMAD.WIDE.U32 R2, R3, 0x4, R28 ;  /* 0x0000000403027825 */ /* 0x000fc800078e001c */
[----:B------:R-:W-:Y:S01]  /*0950*/  FFMA R24, R4, R31, RZ ;  /* 0x0000001f04187223 */ /* 0x000fe200000000ff */
[----:B------:R-:W-:Y:S01]  /*0960*/  IADD3 R31, PT, PT, R57, 0xf1, RZ ;  /* 0x000000f1391f7810 */ /* 0x000fe20007ffe0ff */
[----:B------:R0:W4:Y:S01]  /*0970*/  LDG.E.CONSTANT R26, desc[UR6][R2.64] ;  /* 0x00000006021a7981 */ /* 0x000122000c1e9900 */
[----:B------:R-:W-:Y:S01]  /*0980*/  IMAD.WIDE.U32 R16, R17, 0x4, R28 ;  /* 0x0000000411107825 */ /* 0x000fe200078e001c */
[----:B------:R-:W-:-:S03]  /*0990*/  IADD3 R48, PT, PT, R57, 0xf3, RZ ;  /* 0x000000f339307810 */ /* 0x000fc60007ffe0ff */
[----:B------:R-:W-:Y:S01]  /*09a0*/  FFMA R37, R37, R30, R24 ;  /* 0x0000001e25257223 */ /* 0x000fe20000000018 */
[C---:B------:R-:W-:Y:S02]  /*09b0*/  IADD3 R42, PT, PT, R57.reuse, 0xf2, RZ ;  /* 0x000000f2392a7810 */ /* 0x040fe40007ffe0ff */
[----:B0-----:R-:W-:Y:S01]  /*09c0*/  IADD3 R3, PT, PT, R57, 0x53, RZ ;  /* 0x0000005339037810 */ /* 0x001fe20007ffe0ff */
[----:B------:R0:W4:Y:S01]  /*09d0*/  LDG.E.CONSTANT R13, desc[UR6][R16.64] ;  /* 0x00000006100d7981 */ /* 0x000122000c1e9900 */
[----:B------:R-:W-:-:S04]  /*09e0*/  IMAD.WIDE.U32 R30, R31, 0x4, R28 ;  /* 0x000000041f1e7825 */ /* 0x000fc800078e001c */
[----:B------:R-:W-:Y:S01]  /*09f0*/  FFMA R18, R40, R18, R38 ;  /* 0x0000001228127223 */ /* 0x000fe20000000026 */
[----:B------:R-:W-:-:S04]  /*0a00*/  IMAD.WIDE.U32 R2, R3, 0x4, R28 ;  /* 0x0000000403027825 */ /* 0x000fc800078e001c */
[----:B------:R-:W-:Y:S01]  /*0a10*/  FFMA R38, R34, R35, RZ ;  /* 0x0000002322267223 */ /* 0x000fe200000000ff */
[----:B0-----:R-:W-:Y:S01]  /*0a20*/  IMAD.WIDE.U32 R16, R48, 0x4, R28 ;  /* 0x0000000430107825 */ /* 0x001fe200078e001c */
[----:B------:R-:W-:Y:S01]  /*0a30*/  IADD3 R48, PT, PT, R57, 0x118, RZ ;  /* 0x0000011839307810 */ /* 0x000fe20007ffe0ff */
[----:B------:R0:W4:Y:S02]  /*0a40*/  LDG.E.CONSTANT R19, desc[UR6][R2.64] ;  /* 0x0000000602137981 */ /* 0x000124000c1e9900 */
[----:B------:R-:W-:Y:S01]  /*0a50*/  FFMA R8, R8, R47, R38 ;  /* 0x0000002f08087223 */ /* 0x000fe20000000026 */
[----:B-1----:R-:W-:Y:S01]  /*0a60*/  FFMA R5, R20, R36, R5 ;  /* 0x0000002414057223 */ /* 0x002fe20000000005 */
[----:B------:R-:W-:Y:S01]  /*0a70*/  FFMA R50, R50, R15, R37 ;  /* 0x0000000f32327223 */ /* 0x000fe20000000025 */
[----:B------:R-:W4:Y:S01]  /*0a80*/  LDG.E.CONSTANT R17, desc[UR6][R16.64] ;  /* 0x0000000610117981 */ /* 0x000f22000c1e9900 */
[----:B------:R-:W-:-:S03]  /*0a90*/  FFMA R45, R45, R10, R18 ;  /* 0x0000000a2d2d7223 */ /* 0x000fc60000000012 */
[----:B------:R-:W2:Y:S01]  /*0aa0*/  LDS R10, [R12+0x50] ;  /* 0x000050000c0a7984 */ /* 0x000ea20000000800 */
[----:B0-----:R-:W-:-:S03]  /*0ab0*/  IMAD.WIDE.U32 R2, R42, 0x4, R28 ;  /* 0x000000042a027825 */ /* 0x001fc600078e001c */
[----:B------:R0:W4:Y:S01]  /*0ac0*/  LDG.E.CONSTANT R42, desc[UR6][R30.64] ;  /* 0x000000061e2a7981 */ /* 0x000122000c1e9900 */
[----:B------:R-:W-:-:S03]  /*0ad0*/  IADD3 R33, PT, PT, R57, 0xf0, RZ ;  /* 0x000000f039217810 */ /* 0x000fc60007ffe0ff */
[----:B------:R-:W-:Y:S01]  /*0ae0*/  LDS R47, [R12+0x64] ;  /* 0x000064000c2f7984 */ /* 0x000fe20000000800 */
[----:B------:R-:W-:-:S03]  /*0af0*/  IADD3 R40, PT, PT, R57, 0x78, RZ ;  /* 0x0000007839287810 */ /* 0x000fc60007ffe0ff */
[----:B------:R-:W-:Y:S01]  /*0b00*/  LDS R20, [R12+0x28] ;  /* 0x000028000c147984 */ /* 0x000fe20000000800 */
[----:B0-----:R-:W-:-:S03]  /*0b10*/  IMAD.WIDE.U32 R30, R48, 0x4, R28 ;  /* 0x00000004301e7825 */ /* 0x001fc600078e001c */
[----:B------:R-:W-:Y:S04]  /*0b20*/  LDS R48, [R12+0x14] ;  /* 0x000014000c307984 */ /* 0x000fe80000000800 */
[----:B------:R-:W-:Y:S04]  /*0b30*/  LDS R18, [R12+0x78] ;  /* 0x000078000c127984 */ /* 0x000fe80000000800 */
[----:B------:R-:W-:Y:S04]  /*0b40*/  LDS R16, [R12+0x3c] ;  /* 0x00003c000c107984 */ /* 0x000fe80000000800 */
[----:B------:R-:W-:Y:S01]  /*0b50*/  LDS R15, [R12+0x8c] ;  /* 0x00008c000c0f7984 */ /* 0x000fe20000000800 */
[----:B------:R-:W-:Y:S01]  /*0b60*/  BAR.SYNC.DEFER_BLOCKING 0x0 ;  /* 0x0000000000007b1d */ /* 0x000fe20000010000 */
[----:B------:R-:W-:Y:S01]  /*0b70*/  IMAD.WIDE.U32 R32, R33, 0x4, R28 ;  /* 0x0000000421207825 */ /* 0x000fe200078e001c */
[----:B------:R-:W-:-:S03]  /*0b80*/  IADD3 R37, PT, PT, R57, 0x119, RZ ;  /* 0x0000011939257810 */ /* 0x000fc60007ffe0ff */
[----:B------:R-:W-:Y:S01]  /*0b90*/  IMAD.WIDE.U32 R34, R40, 0x4, R28 ;  /* 0x0000000428227825 */ /* 0x000fe200078e001c */
[----:B------:R-:W4:Y:S04]  /*0ba0*/  LDG.E.CONSTANT R24, desc[UR6][R2.64] ;  /* 0x0000000602187981 */ /* 0x000f28000c1e9900 */
[----:B------:R0:W4:Y:S04]  /*0bb0*/  LDG.E.CONSTANT R4, desc[UR6][R32.64] ;  /* 0x0000000620047981 */ /* 0x000128000c1e9900 */
[----:B------:R1:W4:Y:S04]  /*0bc0*/  LDG.E.CONSTANT R3, desc[UR6][R34.64] ;  /* 0x0000000622037981 */ /* 0x000328000c1e9900 */
[----:B------:R1:W4:Y:S01]  /*0bd0*/  LDG.E.CONSTANT R2, desc[UR6][R30.64] ;  /* 0x000000061e027981 */ /* 0x000322000c1e9900 */
[----:B0-----:R-:W-:-:S02]  /*0be0*/  IADD3 R33, PT, PT, R57, 0x79, RZ ;  /* 0x0000007939217810 */ /* 0x001fc40007ffe0ff */
[----:B-1----:R-:W-:Y:S01]  /*0bf0*/  IADD3 R35, PT, PT, R57, 0x11a, RZ ;  /* 0x0000011a39237810 */ /* 0x002fe20007ffe0ff */
[----:B------:R-:W-:Y:S01]  /*0c00*/  IMAD.WIDE.U32 R30, R37, 0x4, R28 ;  /* 0x00000004251e7825 */ /* 0x000fe200078e001c */
[----:B------:R-:W-:-:S03]  /*0c10*/  IADD3 R36, PT, PT, R57, 0x7a, RZ ;  /* 0x0000007a39247810 */ /* 0x000fc60007ffe0ff */
[--C-:B------:R-:W-:Y:S01]  /*0c20*/  IMAD.WIDE.U32 R32, R33, 0x4, R28.reuse ;  /* 0x0000000421207825 */ /* 0x100fe200078e001c */
[----:B------:R0:W4:Y:S03]  /*0c30*/  LDG.E.CONSTANT R38, desc[UR6][R30.64] ;  /* 0x000000061e267981 */ /* 0x000126000c1e9900 */
[----:B------:R-:W-:Y:S01]  /*0c40*/  IMAD.WIDE.U32 R34, R35, 0x4, R28 ;  /* 0x0000000423227825 */ /* 0x000fe200078e001c */
[C---:B------:R-:W-:Y:S01]  /*0c50*/  IADD3 R37, PT, PT, R57.reuse, 0x7b, RZ ;  /* 0x0000007b39257810 */ /* 0x040fe20007ffe0ff */
[----:B------:R1:W4:Y:S04]  /*0c60*/  LDG.E.CONSTANT R40, desc[UR6][R32.64] ;  /* 0x0000000620287981 */ /* 0x000328000c1e9900 */
[----:B------:R1:W-:Y:S01]  /*0c70*/  STS [R61], R59 ;  /* 0x0000003b3d007388 */ /* 0x0003e20000000800 */
[----:B0-----:R-:W-:-:S03]  /*0c80*/  IADD3 R31, PT, PT, R57, 0x11b, RZ ;  /* 0x0000011b391f7810 */ /* 0x001fc60007ffe0ff */
[----:B------:R0:W-:Y:S01]  /*0c90*/  STS [R61+0x50], R22 ;  /* 0x000050163d007388 */ /* 0x0001e20000000800 */
[----:B-1----:R-:W-:-:S03]  /*0ca0*/  IMAD.WIDE.U32 R32, R36, 0x4, R28 ;  /* 0x0000000424207825 */ /* 0x002fc600078e001c */
[----:B------:R1:W4:Y:S01]  /*0cb0*/  LDG.E.CONSTANT R34, desc[UR6][R34.64] ;  /* 0x0000000622227981 */ /* 0x000322000c1e9900 */
[--C-:B------:R-:W-:Y:S01]  /*0cc0*/  IMAD.WIDE.U32 R30, R31, 0x4, R28.reuse ;  /* 0x000000041f1e7825 */ /* 0x100fe200078e001c */
[C---:B------:R-:W-:Y:S02]  /*0cd0*/  IADD3 R59, PT, PT, R57.reuse, 0x11c, RZ ;  /* 0x0000011c393b7810 */ /* 0x040fe40007ffe0ff */
[----:B0-----:R-:W-:Y:S01]  /*0ce0*/  IADD3 R61, PT, PT, R57, 0xf4, RZ ;  /* 0x000000f4393d7810 */ /* 0x001fe20007ffe0ff */
[----:B------:R-:W-:Y:S01]  /*0cf0*/  IMAD.WIDE.U32 R36, R37, 0x4, R28 ;  /* 0x0000000425247825 */ /* 0x000fe200078e001c */
[----:B------:R0:W4:Y:S01]  /*0d00*/  LDG.E.CONSTANT R22, desc[UR6][R32.64] ;  /* 0x0000000620167981 */ /* 0x000122000c1e9900 */
[----:B-1----:R-:W-:-:S03]  /*0d10*/  IADD3 R35, PT, PT, R57, 0x7c, RZ ;  /* 0x0000007c39237810 */ /* 0x002fc60007ffe0ff */
[----:B------:R1:W4:Y:S04]  /*0d20*/  LDG.E.CONSTANT R57, desc[UR6][R30.64] ;  /* 0x000000061e397981 */ /* 0x000328000c1e9900 */
[----:B------:R-:W4:Y:S01]  /*0d30*/  LDG.E.CONSTANT R37, desc[UR6][R36.64] ;  /* 0x0000000624257981 */ /* 0x000f22000c1e9900 */
[--C-:B0-----:R-:W-:Y:S01]  /*0d40*/  IMAD.WIDE.U32 R32, R61, 0x4, R28.reuse ;  /* 0x000000043d207825 */ /* 0x101fe200078e001c */
[----:B------:R-:W-:Y:S03]  /*0d50*/  BAR.SYNC.DEFER_BLOCKING 0x0 ;  /* 0x0000000000007b1d */ /* 0x000fe60000010000 */
[----:B-1----:R-:W-:-:S04]  /*0d60*/  IMAD.WIDE.U32 R30, R35, 0x4, R28 ;  /* 0x00000004231e7825 */ /* 0x002fc800078e001c */
[----:B------:R-:W-:Y:S02]  /*0d70*/  IMAD.WIDE.U32 R28, R59, 0x4, R28 ;  /* 0x000000043b1c7825 */ /* 0x000fe400078e001c */
[----:B------:R0:W4:Y:S04]  /*0d80*/  LDG.E.CONSTANT R59, desc[UR6][R32.64] ;  /* 0x00000006203b7981 */ /* 0x000128000c1e9900 */
[----:B------:R1:W4:Y:S04]  /*0d90*/  LDG.E.CONSTANT R35, desc[UR6][R30.64] ;  /* 0x000000061e237981 */ /* 0x000328000c1e9900 */
[----:B------:R1:W4:Y:S01]  /*0da0*/  LDG.E.CONSTANT R28, desc[UR6][R28.64] ;  /* 0x000000061c1c7981 */ /* 0x000322000c1e9900 */
[----:B--2---:R-:W-:Y:S01]  /*0db0*/  FFMA R61, R60, R10, R5 ;  /* 0x0000000a3c3d7223 */ /* 0x004fe20000000005 */
[----:B0-----:R-:W0:Y:S02]  /*0dc0*/  LDC.64 R32, c[0x0][0x380] ;  /* 0x0000e000ff207b82 */ /* 0x001e240000000a00 */
[----:B------:R-:W2:Y:S04]  /*0dd0*/  LDS R36, [R12] ;  /* 0x000000000c247984 */ /* 0x000ea80000000800 */
[----:B------:R-:W4:Y:S04]  /*0de0*/  LDS R60, [R12+0x50] ;  /* 0x000050000c3c7984 */ /* 0x000f280000000800 */
[----:B------:R-:W-:Y:S04]  /*0df0*/  LDS R10, [R12+0x14] ;  /* 0x000014000c0a7984 */ /* 0x000fe80000000800 */
[----:B------:R-:W0:Y:S04]  /*0e00*/  LDS R5, [R12+0x64] ;  /* 0x000064000c057984 */ /* 0x000e280000000800 */
[----:B-1----:R-:W-:Y:S04]  /*0e10*/  LDS R30, [R12+0x3c] ;  /* 0x00003c000c1e7984 */ /* 0x002fe80000000800 */
[----:B------:R-:W-:Y:S01]  /*0e20*/  LDS R29, [R12+0x8c] ;  /* 0x00008c000c1d7984 */ /* 0x000fe20000000800 */
[----:B--2---:R-:W-:-:S03]  /*0e30*/  FFMA R45, R58, R36, R45 ;  /* 0x000000243a2d7223 */ /* 0x004fc6000000002d */
[----:B------:R-:W-:Y:S01]  /*0e40*/  LDS R36, [R12+0x78] ;  /* 0x000078000c247984 */ /* 0x000fe20000000800 */
[----:B---3--:R-:W-:-:S04]  /*0e50*/  FFMA R0, R0, R11, RZ ;  /* 0x0000000b00007223 */ /* 0x008fc800000000ff */
[----:B------:R-:W-:Y:S01]  /*0e60*/  FFMA R53, R53, R54, R0 ;  /* 0x0000003635357223 */ /* 0x000fe20000000000 */
[----:B-----5:R-:W-:-:S04]  /*0e70*/  FFMA R51, R51, R52, R8 ;  /* 0x0000003433337223 */ /* 0x020fc80000000008 */
[----:B----4-:R-:W-:Y:S01]  /*0e80*/  FFMA R47, R46, R47, R51 ;  /* 0x0000002f2e2f7223 */ /* 0x010fe20000000033 */
[----:B------:R-:W-:Y:S01]  /*0e90*/  FFMA R31, R56, R60, R61 ;  /* 0x0000003c381f7223 */ /* 0x000fe2000000003d */
[----:B0-----:R-:W-:-:S04]  /*0ea0*/  IMAD.WIDE.U32 R32, R14, 0x4, R32 ;  /* 0x000000040e207825 */ /* 0x001fc800078e0020 */
[----:B------:R-:W-:Y:S01]  /*0eb0*/  FFMA R5, R44, R5, R47 ;  /* 0x000000052c057223 */ /* 0x000fe2000000002f */
[----:B------:R-:W-:Y:S04]  /*0ec0*/  STG.E desc[UR6][R32.64], R45 ;  /* 0x0000002d20007986 */ /* 0x000fe8000c101906 */
[----:B------:R-:W-:Y:S01]  /*0ed0*/  STG.E desc[UR6][R32.64+0x280], R31 ;  /* 0x0002801f20007986 */ /* 0x000fe2000c101906 */
[----:B------:R-:W-:-:S03]  /*0ee0*/  FFMA R48, R49, R48, R50 ;  /* 0x0000003031307223 */ /* 0x000fc60000000032 */
[----:B------:R-:W0:Y:S01]  /*0ef0*/  LDS R50, [R12+0x28] ;  /* 0x000028000c327984 */ /* 0x000e220000000800 */
[----:B------:R-:W-:-:S03]  /*0f00*/  FFMA R55, R55, R10, R48 ;  /* 0x0000000a37377223 */ /* 0x000fc60000000030 */
[----:B------:R-:W-:Y:S04]  /*0f10*/  STG.E desc[UR6][R32.64+0x320], R5 ;  /* 0x0003200520007986 */ /* 0x000fe8000c101906 */
[----:B------:R-:W-:Y:S01]  /*0f20*/  STG.E desc[UR6][R32.64+0xa0], R55 ;  /* 0x0000a03720007986 */ /* 0x000fe2000c101906 */
[----:B------:R-:W-:-:S04]  /*0f30*/  FFMA R26, R26, R27, R53 ;  /* 0x0000001b1a1a7223 */ /* 0x000fc80000000035 */
[----:B------:R-:W-:-:S04]  /*0f40*/  FFMA R20, R19, R20, R26 ;  /* 0x0000001413147223 */ /* 0x000fc8000000001a */
[----:B0-----:R-:W-:-:S05]  /*0f50*/  FFMA R13, R13, R50, R20 ;  /* 0x000000320d0d7223 */ /* 0x001fca0000000014 */
[----:B------:R-:W-:Y:S01]  /*0f60*/  STG.E desc[UR6][R32.64+0x140], R13 ;  /* 0x0001400d20007986 */ /* 0x000fe2000c101906 */
[----:B------:R-:W-:Y:S01]  /*0f70*/  FFMA R7, R4, R7, RZ ;  /* 0x0000000704077223 */ /* 0x000fe200000000ff */
[----:B------:R-:W-:Y:S01]  /*0f80*/  FFMA R3, R3, R6, RZ ;  /* 0x0000000603037223 */ /* 0x000fe200000000ff */
[----:B------:R-:W-:Y:S02]  /*0f90*/  FFMA R9, R2, R9, RZ ;  /* 0x0000000902097223 */ /* 0x000fe400000000ff */
[----:B------:R-:W-:-:S04]  /*0fa0*/  FFMA R7, R42, R43, R7 ;  /* 0x0000002b2a077223 */ /* 0x000fc80000000007 */
[----:B------:R-:W-:Y:S01]  /*0fb0*/  FFMA R24, R24, R25, R7 ;  /* 0x0000001918187223 */ /* 0x000fe20000000007 */
[----:B------:R-:W-:Y:S01]  /*0fc0*/  FFMA R9, R38, R39, R9 ;  /* 0x0000002726097223 */ /* 0x000fe20000000009 */
[----:B------:R-:W-:Y:S02]  /*0fd0*/  FFMA R3, R40, R41, R3 ;  /* 0x0000002928037223 */ /* 0x000fe40000000003 */
[----:B------:R-:W-:Y:S01]  /*0fe0*/  FFMA R18, R17, R18, R24 ;  /* 0x0000001211127223 */ /* 0x000fe20000000018 */
[----:B------:R-:W-:Y:S01]  /*0ff0*/  FFMA R34, R34, R21, R9 ;  /* 0x0000001522227223 */ /* 0x000fe20000000009 */
[----:B------:R-:W-:-:S03]  /*1000*/  FFMA R22, R22, R23, R3 ;  /* 0x0000001716167223 */ /* 0x000fc60000000003 */
[----:B------:R-:W-:Y:S01]  /*1010*/  FFMA R15, R57, R15, R34 ;  /* 0x0000000f390f7223 */ /* 0x000fe20000000022 */
[----:B------:R-:W-:Y:S01]  /*1020*/  FFMA R16, R37, R16, R22 ;  /* 0x0000001025107223 */ /* 0x000fe20000000016 */
[----:B------:R-:W-:-:S03]  /*1030*/  FFMA R59, R59, R36, R18 ;  /* 0x000000243b3b7223 */ /* 0x000fc60000000012 */
[----:B------:R-:W-:Y:S01]  /*1040*/  FFMA R35, R35, R30, R16 ;  /* 0x0000001e23237223 */ /* 0x000fe20000000010 */
[----:B------:R-:W-:Y:S01]  /*1050*/  FFMA R15, R28, R29, R15 ;  /* 0x0000001d1c0f7223 */ /* 0x000fe2000000000f */
[----:B------:R-:W-:Y:S04]  /*1060*/  STG.E desc[UR6][R32.64+0x3c0], R59 ;  /* 0x0003c03b20007986 */ /* 0x000fe8000c101906 */
[----:B------:R-:W-:Y:S04]  /*1070*/  STG.E desc[UR6][R32.64+0x1e0], R35 ;  /* 0x0001e02320007986 */ /* 0x000fe8000c101906 */
[----:B------:R-:W-:Y:S01]  /*1080*/  STG.E desc[UR6][R32.64+0x460], R15 ;  /* 0x0004600f20007986 */ /* 0x000fe2000c101906 */
[----:B------:R-:W-:Y:S05]  /*1090*/  EXIT ;  /* 0x000000000000794d */ /* 0x000fea0003800000 */
.L_x_2:
        /* <DEDUP_REMOVED lines=14> */
.L_x_5:


//--------------------- .nv.shared.reserved.0     --------------------------
	.section	.nv.shared.reserved.0,"aw",@nobits
	.weak		__nv_reservedSMEM_offset_0_alias
	.size		__nv_reservedSMEM_offset_0_alias, 0, 64
	.other		__nv_reservedSMEM_offset_0_alias,@"STO_CUDA_RESERVED_SHARED STV_DEFAULT"
__nv_reservedSMEM_offset_0_alias:
	.zero		0
	.zero		64


//--------------------- .nv.shared.default_function_kernel_1 --------------------------
	.section	.nv.shared.default_function_kernel_1,"aw",@nobits
	.sectionflags	@""
	.align	4
.nv.shared.default_function_kernel_1:
	.zero		1184


//--------------------- .nv.constant0.default_function_kernel_2 --------------------------
	.section	.nv.constant0.default_function_kernel_2,"a",@progbits
	.sectionflags	@""
	.align	4
.nv.constant0.default_function_kernel_2:
	.zero		920


//--------------------- .nv.constant0.default_function_kernel --------------------------
	.section	.nv.constant0.default_function_kernel,"a",@progbits
	.sectionflags	@""
	.align	4
.nv.constant0.default_function_kernel:
	.zero		912


//--------------------- .nv.constant0.default_function_kernel_1 --------------------------
	.section	.nv.constant0.default_function_kernel_1,"a",@progbits
	.sectionflags	@""
	.align	4
.nv.constant0.default_function_kernel_1:
	.zero		920


//--------------------- SYMBOLS --------------------------

	.type		.nv.reservedSmem.offset0,@object
	.size		.nv.reservedSmem.offset0,0x4
	.type		.nv.reservedSmem.cap,@object
	.size		.nv.reservedSmem.cap,0x4
